// auto-generated by cutlass_sweep.gemm — config: {"arch": "sm_100", "cluster_m": 1, "cluster_n": 1, "dtype": "bf16", "dtype_b": "bf16", "layout": "tt", "stages": 0, "tile_k": 32, "tile_m": 64, "tile_n": 128}
#include "cutlass/cutlass.h"
#include "cutlass/gemm/collective/collective_builder.hpp"
#include "cutlass/gemm/device/gemm_universal_adapter.h"
#include "cutlass/gemm/kernel/gemm_universal.hpp"
#include "cutlass/epilogue/collective/collective_builder.hpp"

using ElemA = cutlass::bfloat16_t;
using ElemB = cutlass::bfloat16_t;
using ElemCD = cutlass::bfloat16_t;
using Acc  = float;
using TileShape    = cute::Shape<cute::_64, cute::_128, cute::_32>;
using ClusterShape = cute::Shape<cute::_1, cute::_1, cute::_1>;

using CollectiveEpilogue = typename cutlass::epilogue::collective::CollectiveBuilder<
    cutlass::arch::Sm100, cutlass::arch::OpClassTensorOp,
    TileShape, ClusterShape,
    cutlass::epilogue::collective::EpilogueTileAuto,
    Acc, Acc,
    ElemCD, cutlass::layout::RowMajor, 128 / cutlass::sizeof_bits<ElemCD>::value,
    ElemCD, cutlass::layout::RowMajor, 128 / cutlass::sizeof_bits<ElemCD>::value,
    cutlass::epilogue::collective::EpilogueScheduleAuto
  >::CollectiveOp;

using CollectiveMainloop = typename cutlass::gemm::collective::CollectiveBuilder<
    cutlass::arch::Sm100, cutlass::arch::OpClassTensorOp,
    ElemA, cutlass::layout::ColumnMajor, 128 / cutlass::sizeof_bits<ElemA>::value,
    ElemB, cutlass::layout::ColumnMajor, 128 / cutlass::sizeof_bits<ElemB>::value,
    Acc,
    TileShape, ClusterShape,
    cutlass::gemm::collective::StageCountAutoCarveout<static_cast<int>(sizeof(typename CollectiveEpilogue::SharedStorage))>,
    cutlass::gemm::collective::KernelScheduleAuto
  >::CollectiveOp;

using GemmKernel = cutlass::gemm::kernel::GemmUniversal<
    cute::Shape<int,int,int,int>,
    CollectiveMainloop,
    CollectiveEpilogue
>;
using Gemm = cutlass::gemm::device::GemmUniversalAdapter<GemmKernel>;

// Force the device kernel symbol into the cubin without needing a host main.
auto* _anchor = &cutlass::device_kernel<GemmKernel>;


// ===== COMPILED SASS (sm_100a) =====

	.target	sm_100a

	.elftype	@"ET_EXEC"


//--------------------- .note.nv.tkinfo           --------------------------
	.section	.note.nv.tkinfo,"",@"SHT_NOTE"
	.sectionflags	@"SHF_NOTE_NV_TKINFO"
	.tkinfo
        /*0018*/ 	.word	0x00000002
        /*0030*/ 	.string	""
        /*0030*/ 	.string	"ptxas"
        /*0030*/ 	.string	"Cuda compilation tools, release 13.0, V13.0.88"
        /*0030*/ 	.string	"Build cuda_13.0.r13.0/compiler.36424714_0"
        /*0030*/ 	.string	"-arch sm_100a -m 64 "



//--------------------- .note.nv.cuinfo           --------------------------
	.section	.note.nv.cuinfo,"",@"SHT_NOTE"
	.sectionflags	@"SHF_NOTE_NV_CUINFO"
        /*0018*/ 	.short	0x0002
        /*001a*/ 	.short	0x0064
        /*001c*/ 	.short	0x0082
	.zero		2


//--------------------- .nv.info                  --------------------------
	.section	.nv.info,"",@"SHT_CUDA_INFO"
	.align	4


	//----- nvinfo : EIATTR_REGCOUNT
	.align		4
        /*0000*/ 	.byte	0x04, 0x2f
        /*0002*/ 	.short	(.L_19 - .L_18)
	.align		4
.L_18:
        /*0004*/ 	.word	index@(_ZN7cutlass13device_kernelINS_4gemm6kernel13GemmUniversalIN4cute5tupleIJiiiiEEENS1_10collective13CollectiveMmaINS1_35MainloopSm100TmaUmmaWarpSpecializedILi17ELi2ELi4ENS5_IJNS4_1CILi1EEESB_SB_EEEEENS5_IJNSA_ILi64EEENSA_ILi128EEENSA_ILi32EEEEEENS_10bfloat16_tENS5_IJSB_llEEESI_NS5_IJlSB_lEEENS4_8TiledMMAINS4_8MMA_AtomIJNS4_20SM100_MMA_F16BF16_SSISI_SI_fLi64ELi128ELNS4_4UMMA5MajorE1ELSP_0ELNSO_7ScaleInE0ELSQ_0EEEEEENS4_6LayoutISC_NS5_IJNSA_ILi0EEESU_SU_EEEEENS5_IJNS4_10UnderscoreESX_SX_EEEEENS4_13SM90_TMA_LOADENS4_14ComposedLayoutINS4_7SwizzleILi3ELi4ELi3EEENS4_18smem_ptr_flag_bitsILi16EEENST_INS5_IJSE_NSA_ILi8EEEEEENS5_IJSB_SE_EEEEEEEvNS4_8identityES10_NS11_INS12_ILi2ELi4ELi3EEES15_NST_INS5_IJS16_SG_EEENS5_IJSG_SB_EEEEEEEvS1B_EENS_8epilogue10collective18CollectiveEpilogueINS1I_23Sm100TmaWarpSpecializedILi4ELi2ELi16ELb1ELb0EEEJSH_NS5_IJNST_ISE_SB_EENST_ISG_SB_EEEEESI_SK_SI_SK_NS1I_6fusion15FusionCallbacksIS1M_NS1Q_17LinearCombinationISI_fSI_fLNS_15FloatRoundStyleE2EEESH_S1P_JEEENS4_5SM1004TMEM4LOAD26SM100_TMEM_LOAD_16dp256b4xES10_S1G_NS4_17SM75_U32x4_LDSM_NENS4_14SM90_TMA_STOREES1G_NS4_17SM90_U32x4_STSM_NENS4_39AutoVectorizingCopyWithAssumedAlignmentILi128EEEEEEvvEEEEvNT_6ParamsE)
        /*0008*/ 	.word	0x0000005b


	//----- nvinfo : EIATTR_FRAME_SIZE
	.align		4
.L_19:
        /*000c*/ 	.byte	0x04, 0x11
        /*000e*/ 	.short	(.L_21 - .L_20)
	.align		4
.L_20:
        /*0010*/ 	.word	index@($__internal_2_$__cuda_sm10x_tcgen05_guardrail_trap_unallocated_columns_being_dealloced)
        /*0014*/ 	.word	0x00000000


	//----- nvinfo : EIATTR_FRAME_SIZE
	.align		4
.L_21:
        /*0018*/ 	.byte	0x04, 0x11
        /*001a*/ 	.short	(.L_23 - .L_22)
	.align		4
.L_22:
        /*001c*/ 	.word	index@($__internal_1_$__cuda_sm10x_tcgen05_guardrail_trap_phase_invalid_during_alloc)
        /*0020*/ 	.word	0x00000000


	//----- nvinfo : EIATTR_FRAME_SIZE
	.align		4
.L_23:
        /*0024*/ 	.byte	0x04, 0x11
        /*0026*/ 	.short	(.L_25 - .L_24)
	.align		4
.L_24:
        /*0028*/ 	.word	index@($__internal_0_$__cuda_sm10x_tcgen05_guardrail_trap_col_being_dealloced_not_returned_by_alloc)
        /*002c*/ 	.word	0x00000000


	//----- nvinfo : EIATTR_FRAME_SIZE
	.align		4
.L_25:
        /*0030*/ 	.byte	0x04, 0x11
        /*0032*/ 	.short	(.L_27 - .L_26)
	.align		4
.L_26:
        /*0034*/ 	.word	index@(_ZN7cutlass13device_kernelINS_4gemm6kernel13GemmUniversalIN4cute5tupleIJiiiiEEENS1_10collective13CollectiveMmaINS1_35MainloopSm100TmaUmmaWarpSpecializedILi17ELi2ELi4ENS5_IJNS4_1CILi1EEESB_SB_EEEEENS5_IJNSA_ILi64EEENSA_ILi128EEENSA_ILi32EEEEEENS_10bfloat16_tENS5_IJSB_llEEESI_NS5_IJlSB_lEEENS4_8TiledMMAINS4_8MMA_AtomIJNS4_20SM100_MMA_F16BF16_SSISI_SI_fLi64ELi128ELNS4_4UMMA5MajorE1ELSP_0ELNSO_7ScaleInE0ELSQ_0EEEEEENS4_6LayoutISC_NS5_IJNSA_ILi0EEESU_SU_EEEEENS5_IJNS4_10UnderscoreESX_SX_EEEEENS4_13SM90_TMA_LOADENS4_14ComposedLayoutINS4_7SwizzleILi3ELi4ELi3EEENS4_18smem_ptr_flag_bitsILi16EEENST_INS5_IJSE_NSA_ILi8EEEEEENS5_IJSB_SE_EEEEEEEvNS4_8identityES10_NS11_INS12_ILi2ELi4ELi3EEES15_NST_INS5_IJS16_SG_EEENS5_IJSG_SB_EEEEEEEvS1B_EENS_8epilogue10collective18CollectiveEpilogueINS1I_23Sm100TmaWarpSpecializedILi4ELi2ELi16ELb1ELb0EEEJSH_NS5_IJNST_ISE_SB_EENST_ISG_SB_EEEEESI_SK_SI_SK_NS1I_6fusion15FusionCallbacksIS1M_NS1Q_17LinearCombinationISI_fSI_fLNS_15FloatRoundStyleE2EEESH_S1P_JEEENS4_5SM1004TMEM4LOAD26SM100_TMEM_LOAD_16dp256b4xES10_S1G_NS4_17SM75_U32x4_LDSM_NENS4_14SM90_TMA_STOREES1G_NS4_17SM90_U32x4_STSM_NENS4_39AutoVectorizingCopyWithAssumedAlignmentILi128EEEEEEvvEEEEvNT_6ParamsE)
        /*0038*/ 	.word	0x00000000


	//----- nvinfo : EIATTR_MIN_STACK_SIZE
	.align		4
.L_27:
        /*003c*/ 	.byte	0x04, 0x12
        /*003e*/ 	.short	(.L_29 - .L_28)
	.align		4
.L_28:
        /*0040*/ 	.word	index@(_ZN7cutlass13device_kernelINS_4gemm6kernel13GemmUniversalIN4cute5tupleIJiiiiEEENS1_10collective13CollectiveMmaINS1_35MainloopSm100TmaUmmaWarpSpecializedILi17ELi2ELi4ENS5_IJNS4_1CILi1EEESB_SB_EEEEENS5_IJNSA_ILi64EEENSA_ILi128EEENSA_ILi32EEEEEENS_10bfloat16_tENS5_IJSB_llEEESI_NS5_IJlSB_lEEENS4_8TiledMMAINS4_8MMA_AtomIJNS4_20SM100_MMA_F16BF16_SSISI_SI_fLi64ELi128ELNS4_4UMMA5MajorE1ELSP_0ELNSO_7ScaleInE0ELSQ_0EEEEEENS4_6LayoutISC_NS5_IJNSA_ILi0EEESU_SU_EEEEENS5_IJNS4_10UnderscoreESX_SX_EEEEENS4_13SM90_TMA_LOADENS4_14ComposedLayoutINS4_7SwizzleILi3ELi4ELi3EEENS4_18smem_ptr_flag_bitsILi16EEENST_INS5_IJSE_NSA_ILi8EEEEEENS5_IJSB_SE_EEEEEEEvNS4_8identityES10_NS11_INS12_ILi2ELi4ELi3EEES15_NST_INS5_IJS16_SG_EEENS5_IJSG_SB_EEEEEEEvS1B_EENS_8epilogue10collective18CollectiveEpilogueINS1I_23Sm100TmaWarpSpecializedILi4ELi2ELi16ELb1ELb0EEEJSH_NS5_IJNST_ISE_SB_EENST_ISG_SB_EEEEESI_SK_SI_SK_NS1I_6fusion15FusionCallbacksIS1M_NS1Q_17LinearCombinationISI_fSI_fLNS_15FloatRoundStyleE2EEESH_S1P_JEEENS4_5SM1004TMEM4LOAD26SM100_TMEM_LOAD_16dp256b4xES10_S1G_NS4_17SM75_U32x4_LDSM_NENS4_14SM90_TMA_STOREES1G_NS4_17SM90_U32x4_STSM_NENS4_39AutoVectorizingCopyWithAssumedAlignmentILi128EEEEEEvvEEEEvNT_6ParamsE)
        /*0044*/ 	.word	0x00000000
.L_29:


//--------------------- .nv.compat                --------------------------
	.section	.nv.compat,"",@"SHT_CUDA_COMPAT_INFO"
	.align	4
        /*0000*/ 	.byte	0x02, 0x09, 0x01, 0x00, 0x02, 0x02, 0x02, 0x00, 0x02, 0x05, 0x05, 0x00, 0x03, 0x07, 0x01, 0x01
        /*0010*/ 	.byte	0x02, 0x03, 0x01, 0x00, 0x02, 0x06, 0x01, 0x00, 0x04, 0x0b, 0x08, 0x00, 0x09, 0x00, 0x00, 0x00
        /*0020*/ 	.byte	0x00, 0x00, 0x00, 0x00


//--------------------- .nv.info._ZN7cutlass13device_kernelINS_4gemm6kernel13GemmUniversalIN4cute5tupleIJiiiiEEENS1_10collective13CollectiveMmaINS1_35MainloopSm100TmaUmmaWarpSpecializedILi17ELi2ELi4ENS5_IJNS4_1CILi1EEESB_SB_EEEEENS5_IJNSA_ILi64EEENSA_ILi128EEENSA_ILi32EEEEEENS_10bfloat16_tENS5_IJSB_llEEESI_NS5_IJlSB_lEEENS4_8TiledMMAINS4_8MMA_AtomIJNS4_20SM100_MMA_F16BF16_SSISI_SI_fLi64ELi128ELNS4_4UMMA5MajorE1ELSP_0ELNSO_7ScaleInE0ELSQ_0EEEEEENS4_6LayoutISC_NS5_IJNSA_ILi0EEESU_SU_EEEEENS5_IJNS4_10UnderscoreESX_SX_EEEEENS4_13SM90_TMA_LOADENS4_14ComposedLayoutINS4_7SwizzleILi3ELi4ELi3EEENS4_18smem_ptr_flag_bitsILi16EEENST_INS5_IJSE_NSA_ILi8EEEEEENS5_IJSB_SE_EEEEEEEvNS4_8identityES10_NS11_INS12_ILi2ELi4ELi3EEES15_NST_INS5_IJS16_SG_EEENS5_IJSG_SB_EEEEEEEvS1B_EENS_8epilogue10collective18CollectiveEpilogueINS1I_23Sm100TmaWarpSpecializedILi4ELi2ELi16ELb1ELb0EEEJSH_NS5_IJNST_ISE_SB_EENST_ISG_SB_EEEEESI_SK_SI_SK_NS1I_6fusion15FusionCallbacksIS1M_NS1Q_17LinearCombinationISI_fSI_fLNS_15FloatRoundStyleE2EEESH_S1P_JEEENS4_5SM1004TMEM4LOAD26SM100_TMEM_LOAD_16dp256b4xES10_S1G_NS4_17SM75_U32x4_LDSM_NENS4_14SM90_TMA_STOREES1G_NS4_17SM90_U32x4_STSM_NENS4_39AutoVectorizingCopyWithAssumedAlignmentILi128EEEEEEvvEEEEvNT_6ParamsE --------------------------
	.section	.nv.info._ZN7cutlass13device_kernelINS_4gemm6kernel13GemmUniversalIN4cute5tupleIJiiiiEEENS1_10collective13CollectiveMmaINS1_35MainloopSm100TmaUmmaWarpSpecializedILi17ELi2ELi4ENS5_IJNS4_1CILi1EEESB_SB_EEEEENS5_IJNSA_ILi64EEENSA_ILi128EEENSA_ILi32EEEEEENS_10bfloat16_tENS5_IJSB_llEEESI_NS5_IJlSB_lEEENS4_8TiledMMAINS4_8MMA_AtomIJNS4_20SM100_MMA_F16BF16_SSISI_SI_fLi64ELi128ELNS4_4UMMA5MajorE1ELSP_0ELNSO_7ScaleInE0ELSQ_0EEEEEENS4_6LayoutISC_NS5_IJNSA_ILi0EEESU_SU_EEEEENS5_IJNS4_10UnderscoreESX_SX_EEEEENS4_13SM90_TMA_LOADENS4_14ComposedLayoutINS4_7SwizzleILi3ELi4ELi3EEENS4_18smem_ptr_flag_bitsILi16EEENST_INS5_IJSE_NSA_ILi8EEEEEENS5_IJSB_SE_EEEEEEEvNS4_8identityES10_NS11_INS12_ILi2ELi4ELi3EEES15_NST_INS5_IJS16_SG_EEENS5_IJSG_SB_EEEEEEEvS1B_EENS_8epilogue10collective18CollectiveEpilogueINS1I_23Sm100TmaWarpSpecializedILi4ELi2ELi16ELb1ELb0EEEJSH_NS5_IJNST_ISE_SB_EENST_ISG_SB_EEEEESI_SK_SI_SK_NS1I_6fusion15FusionCallbacksIS1M_NS1Q_17LinearCombinationISI_fSI_fLNS_15FloatRoundStyleE2EEESH_S1P_JEEENS4_5SM1004TMEM4LOAD26SM100_TMEM_LOAD_16dp256b4xES10_S1G_NS4_17SM75_U32x4_LDSM_NENS4_14SM90_TMA_STOREES1G_NS4_17SM90_U32x4_STSM_NENS4_39AutoVectorizingCopyWithAssumedAlignmentILi128EEEEEEvvEEEEvNT_6ParamsE,"",@"SHT_CUDA_INFO"
	.sectionflags	@""
	.align	4


	//----- nvinfo : EIATTR_CUDA_API_VERSION
	.align		4
        /*0000*/ 	.byte	0x04, 0x37
        /*0002*/ 	.short	(.L_31 - .L_30)
.L_30:
        /*0004*/ 	.word	0x00000082


	//----- nvinfo : EIATTR_KPARAM_INFO
	.align		4
.L_31:
        /*0008*/ 	.byte	0x04, 0x17
        /*000a*/ 	.short	(.L_33 - .L_32)
.L_32:
        /*000c*/ 	.word	0x00000000
        /*0010*/ 	.short	0x0000
        /*0012*/ 	.short	0x0000
        /*0014*/ 	.byte	0x00, 0xf0, 0x01, 0x20


	//----- nvinfo : EIATTR_AT_ENTRY_FRAGMENTS
	.align		4
.L_33:
        /*0018*/ 	.byte	0x04, 0x4f
        /*001a*/ 	.short	(.L_35 - .L_34)


	//   ....[0]....
.L_34:
        /*001c*/ 	.word	0x00000006


	//----- nvinfo : EIATTR_RESERVED_SMEM_USED
	.align		4
.L_35:
        /*0020*/ 	.byte	0x01, 0x41
	.zero		2


	//----- nvinfo : EIATTR_SPARSE_MMA_MASK
	.align		4
        /*0024*/ 	.byte	0x03, 0x50
        /*0026*/ 	.short	0x0000


	//----- nvinfo : EIATTR_TCGEN05_1CTA_USED
	.align		4
        /*0028*/ 	.byte	0x01, 0x51
	.zero		2


	//----- nvinfo : EIATTR_MAXREG_COUNT
	.align		4
        /*002c*/ 	.byte	0x03, 0x1b
        /*002e*/ 	.short	0x00ff


	//----- nvinfo : EIATTR_NUM_BARRIERS
	.align		4
        /*0030*/ 	.byte	0x02, 0x4c
        /*0032*/ 	.byte	0x07
	.zero		1


	//----- nvinfo : EIATTR_EXTERNS
	.align		4
        /*0034*/ 	.byte	0x04, 0x0f
        /*0036*/ 	.short	(.L_37 - .L_36)


	//   ....[0]....
	.align		4
.L_36:
        /*0038*/ 	.word	index@(__assertfail)


	//----- nvinfo : EIATTR_MERCURY_ISA_VERSION
	.align		4
.L_37:
        /*003c*/ 	.byte	0x03, 0x5f
        /*003e*/ 	.short	0x0101


	//----- nvinfo : EIATTR_INT_WARP_WIDE_INSTR_OFFSETS
	.align		4
        /*0040*/ 	.byte	0x04, 0x31
        /*0042*/ 	.short	(.L_39 - .L_38)


	//   ....[0]....
.L_38:
        /*0044*/ 	.word	0x00001fc0


	//   ....[1]....
        /*0048*/ 	.word	0x000040d0


	//   ....[2]....
        /*004c*/ 	.word	0x000040f0


	//   ....[3]....
        /*0050*/ 	.word	0x00004120


	//   ....[4]....
        /*0054*/ 	.word	0x00004a60


	//   ....[5]....
        /*0058*/ 	.word	0x00004ad0


	//   ....[6]....
        /*005c*/ 	.word	0x00004bb0


	//   ....[7]....
        /*0060*/ 	.word	0x00004c30


	//   ....[8]....
        /*0064*/ 	.word	0x00004d40


	//   ....[9]....
        /*0068*/ 	.word	0x00004dd0


	//   ....[10]....
        /*006c*/ 	.word	0x00004fb0


	//   ....[11]....
        /*0070*/ 	.word	0x00005110


	//----- nvinfo : EIATTR_COOP_GROUP_MASK_REGIDS
	.align		4
.L_39:
        /*0074*/ 	.byte	0x04, 0x29
        /*0076*/ 	.short	(.L_41 - .L_40)


	//   ....[0]....
.L_40:
        /*0078*/ 	.word	0xffffffff


	//   ....[1]....
        /*007c*/ 	.word	0xffffffff


	//   ....[2]....
        /*0080*/ 	.word	0xffffffff


	//   ....[3]....
        /*0084*/ 	.word	0xffffffff


	//   ....[4]....
        /*0088*/ 	.word	0xffffffff


	//   ....[5]....
        /*008c*/ 	.word	0xffffffff


	//   ....[6]....
        /*0090*/ 	.word	0xffffffff


	//   ....[7]....
        /*0094*/ 	.word	0xffffffff


	//   ....[8]....
        /*0098*/ 	.word	0xffffffff


	//   ....[9]....
        /*009c*/ 	.word	0xffffffff


	//   ....[10]....
        /*00a0*/ 	.word	0xffffffff


	//   ....[11]....
        /*00a4*/ 	.word	0xffffffff


	//   ....[12]....
        /*00a8*/ 	.word	0xffffffff


	//----- nvinfo : EIATTR_COOP_GROUP_INSTR_OFFSETS
	.align		4
.L_41:
        /*00ac*/ 	.byte	0x04, 0x28
        /*00ae*/ 	.short	(.L_43 - .L_42)


	//   ....[0]....
.L_42:
        /*00b0*/ 	.word	0x00000090


	//   ....[1]....
        /*00b4*/ 	.word	0x000004d0


	//   ....[2]....
        /*00b8*/ 	.word	0x00000810


	//   ....[3]....
        /*00bc*/ 	.word	0x000009b0


	//   ....[4]....
        /*00c0*/ 	.word	0x00000ab0


	//   ....[5]....
        /*00c4*/ 	.word	0x00000c20


	//   ....[6]....
        /*00c8*/ 	.word	0x00000dc0


	//   ....[7]....
        /*00cc*/ 	.word	0x00001ea0


	//   ....[8]....
        /*00d0*/ 	.word	0x000033d0


	//   ....[9]....
        /*00d4*/ 	.word	0x000035e0


	//   ....[10]....
        /*00d8*/ 	.word	0x00003610


	//   ....[11]....
        /*00dc*/ 	.word	0x00003fb0


	//   ....[12]....
        /*00e0*/ 	.word	0x000041e0


	//----- nvinfo : EIATTR_VRC_CTA_INIT_COUNT
	.align		4
.L_43:
        /*00e4*/ 	.byte	0x02, 0x4a
        /*00e6*/ 	.byte	0x80
	.zero		1


	//----- nvinfo : EIATTR_SYSCALL_OFFSETS
	.align		4
        /*00e8*/ 	.byte	0x04, 0x46
        /*00ea*/ 	.short	(.L_45 - .L_44)


	//   ....[0]....
.L_44:
        /*00ec*/ 	.word	0x00005bc0


	//   ....[1]....
        /*00f0*/ 	.word	0x00005cb0


	//   ....[2]....
        /*00f4*/ 	.word	0x00006410


	//   ....[3]....
        /*00f8*/ 	.word	0x00006cc0


	//   ....[4]....
        /*00fc*/ 	.word	0x00007540


	//   ....[5]....
        /*0100*/ 	.word	0x00007dc0


	//----- nvinfo : EIATTR_MBARRIER_INSTR_OFFSETS
	.align		4
.L_45:
        /*0104*/ 	.byte	0x04, 0x39
        /*0106*/ 	.short	(.L_47 - .L_46)


	//   ....[0]....
.L_46:
        /*0108*/ 	.word	0x000005d0
        /*010c*/ 	.word	0x000000ff
        /*0110*/ 	.word	0x00000000
        /*0114*/ 	.short	0x0100
        /*0116*/ 	.byte	0x05
	.zero		1


	//   ....[1]....
        /*0118*/ 	.word	0x000005e0
        /*011c*/ 	.word	0x000000ff
        /*0120*/ 	.word	0x00000088
        /*0124*/ 	.short	0x0100
        /*0126*/ 	.byte	0x05
	.zero		1


	//   ....[2]....
        /*0128*/ 	.word	0x000005f0
        /*012c*/ 	.word	0x000000ff
        /*0130*/ 	.word	0x00000008
        /*0134*/ 	.short	0x0100
        /*0136*/ 	.byte	0x05
	.zero		1


	//   ....[3]....
        /*0138*/ 	.word	0x00000600
        /*013c*/ 	.word	0x000000ff
        /*0140*/ 	.word	0x00000090
        /*0144*/ 	.short	0x0100
        /*0146*/ 	.byte	0x05
	.zero		1


	//   ....[4]....
        /*0148*/ 	.word	0x00000610
        /*014c*/ 	.word	0x000000ff
        /*0150*/ 	.word	0x00000010
        /*0154*/ 	.short	0x0100
        /*0156*/ 	.byte	0x05
	.zero		1


	//   ....[5]....
        /*0158*/ 	.word	0x00000620
        /*015c*/ 	.word	0x000000ff
        /*0160*/ 	.word	0x00000098
        /*0164*/ 	.short	0x0100
        /*0166*/ 	.byte	0x05
	.zero		1


	//   ....[6]....
        /*0168*/ 	.word	0x00000630
        /*016c*/ 	.word	0x000000ff
        /*0170*/ 	.word	0x00000018
        /*0174*/ 	.short	0x0100
        /*0176*/ 	.byte	0x05
	.zero		1


	//   ....[7]....
        /*0178*/ 	.word	0x00000640
        /*017c*/ 	.word	0x000000ff
        /*0180*/ 	.word	0x000000a0
        /*0184*/ 	.short	0x0100
        /*0186*/ 	.byte	0x05
	.zero		1


	//   ....[8]....
        /*0188*/ 	.word	0x00000650
        /*018c*/ 	.word	0x000000ff
        /*0190*/ 	.word	0x00000020
        /*0194*/ 	.short	0x0100
        /*0196*/ 	.byte	0x05
	.zero		1


	//   ....[9]....
        /*0198*/ 	.word	0x00000660
        /*019c*/ 	.word	0x000000ff
        /*01a0*/ 	.word	0x000000a8
        /*01a4*/ 	.short	0x0100
        /*01a6*/ 	.byte	0x05
	.zero		1


	//   ....[10]....
        /*01a8*/ 	.word	0x00000670
        /*01ac*/ 	.word	0x000000ff
        /*01b0*/ 	.word	0x00000028
        /*01b4*/ 	.short	0x0100
        /*01b6*/ 	.byte	0x05
	.zero		1


	//   ....[11]....
        /*01b8*/ 	.word	0x00000680
        /*01bc*/ 	.word	0x000000ff
        /*01c0*/ 	.word	0x000000b0
        /*01c4*/ 	.short	0x0100
        /*01c6*/ 	.byte	0x05
	.zero		1


	//   ....[12]....
        /*01c8*/ 	.word	0x00000690
        /*01cc*/ 	.word	0x000000ff
        /*01d0*/ 	.word	0x00000030
        /*01d4*/ 	.short	0x0100
        /*01d6*/ 	.byte	0x05
	.zero		1


	//   ....[13]....
        /*01d8*/ 	.word	0x000006a0
        /*01dc*/ 	.word	0x000000ff
        /*01e0*/ 	.word	0x000000b8
        /*01e4*/ 	.short	0x0100
        /*01e6*/ 	.byte	0x05
	.zero		1


	//   ....[14]....
        /*01e8*/ 	.word	0x000006b0
        /*01ec*/ 	.word	0x000000ff
        /*01f0*/ 	.word	0x00000038
        /*01f4*/ 	.short	0x0100
        /*01f6*/ 	.byte	0x05
	.zero		1


	//   ....[15]....
        /*01f8*/ 	.word	0x000006c0
        /*01fc*/ 	.word	0x000000ff
        /*0200*/ 	.word	0x000000c0
        /*0204*/ 	.short	0x0100
        /*0206*/ 	.byte	0x05
	.zero		1


	//   ....[16]....
        /*0208*/ 	.word	0x000006d0
        /*020c*/ 	.word	0x000000ff
        /*0210*/ 	.word	0x00000040
        /*0214*/ 	.short	0x0100
        /*0216*/ 	.byte	0x05
	.zero		1


	//   ....[17]....
        /*0218*/ 	.word	0x000006e0
        /*021c*/ 	.word	0x000000ff
        /*0220*/ 	.word	0x000000c8
        /*0224*/ 	.short	0x0100
        /*0226*/ 	.byte	0x05
	.zero		1


	//   ....[18]....
        /*0228*/ 	.word	0x000006f0
        /*022c*/ 	.word	0x000000ff
        /*0230*/ 	.word	0x00000048
        /*0234*/ 	.short	0x0100
        /*0236*/ 	.byte	0x05
	.zero		1


	//   ....[19]....
        /*0238*/ 	.word	0x00000700
        /*023c*/ 	.word	0x000000ff
        /*0240*/ 	.word	0x000000d0
        /*0244*/ 	.short	0x0100
        /*0246*/ 	.byte	0x05
	.zero		1


	//   ....[20]....
        /*0248*/ 	.word	0x00000710
        /*024c*/ 	.word	0x000000ff
        /*0250*/ 	.word	0x00000050
        /*0254*/ 	.short	0x0100
        /*0256*/ 	.byte	0x05
	.zero		1


	//   ....[21]....
        /*0258*/ 	.word	0x00000720
        /*025c*/ 	.word	0x000000ff
        /*0260*/ 	.word	0x000000d8
        /*0264*/ 	.short	0x0100
        /*0266*/ 	.byte	0x05
	.zero		1


	//   ....[22]....
        /*0268*/ 	.word	0x00000730
        /*026c*/ 	.word	0x000000ff
        /*0270*/ 	.word	0x00000058
        /*0274*/ 	.short	0x0100
        /*0276*/ 	.byte	0x05
	.zero		1


	//   ....[23]....
        /*0278*/ 	.word	0x00000740
        /*027c*/ 	.word	0x000000ff
        /*0280*/ 	.word	0x000000e0
        /*0284*/ 	.short	0x0100
        /*0286*/ 	.byte	0x05
	.zero		1


	//   ....[24]....
        /*0288*/ 	.word	0x00000750
        /*028c*/ 	.word	0x000000ff
        /*0290*/ 	.word	0x00000060
        /*0294*/ 	.short	0x0100
        /*0296*/ 	.byte	0x05
	.zero		1


	//   ....[25]....
        /*0298*/ 	.word	0x00000760
        /*029c*/ 	.word	0x000000ff
        /*02a0*/ 	.word	0x000000e8
        /*02a4*/ 	.short	0x0100
        /*02a6*/ 	.byte	0x05
	.zero		1


	//   ....[26]....
        /*02a8*/ 	.word	0x00000770
        /*02ac*/ 	.word	0x000000ff
        /*02b0*/ 	.word	0x00000068
        /*02b4*/ 	.short	0x0100
        /*02b6*/ 	.byte	0x05
	.zero		1


	//   ....[27]....
        /*02b8*/ 	.word	0x00000780
        /*02bc*/ 	.word	0x000000ff
        /*02c0*/ 	.word	0x000000f0
        /*02c4*/ 	.short	0x0100
        /*02c6*/ 	.byte	0x05
	.zero		1


	//   ....[28]....
        /*02c8*/ 	.word	0x00000790
        /*02cc*/ 	.word	0x000000ff
        /*02d0*/ 	.word	0x00000070
        /*02d4*/ 	.short	0x0100
        /*02d6*/ 	.byte	0x05
	.zero		1


	//   ....[29]....
        /*02d8*/ 	.word	0x000007a0
        /*02dc*/ 	.word	0x000000ff
        /*02e0*/ 	.word	0x000000f8
        /*02e4*/ 	.short	0x0100
        /*02e6*/ 	.byte	0x05
	.zero		1


	//   ....[30]....
        /*02e8*/ 	.word	0x000007b0
        /*02ec*/ 	.word	0x000000ff
        /*02f0*/ 	.word	0x00000078
        /*02f4*/ 	.short	0x0100
        /*02f6*/ 	.byte	0x05
	.zero		1


	//   ....[31]....
        /*02f8*/ 	.word	0x000007c0
        /*02fc*/ 	.word	0x000000ff
        /*0300*/ 	.word	0x00000100
        /*0304*/ 	.short	0x0100
        /*0306*/ 	.byte	0x05
	.zero		1


	//   ....[32]....
        /*0308*/ 	.word	0x000007d0
        /*030c*/ 	.word	0x000000ff
        /*0310*/ 	.word	0x00000080
        /*0314*/ 	.short	0x0100
        /*0316*/ 	.byte	0x05
	.zero		1


	//   ....[33]....
        /*0318*/ 	.word	0x000007e0
        /*031c*/ 	.word	0x000000ff
        /*0320*/ 	.word	0x00000108
        /*0324*/ 	.short	0x0100
        /*0326*/ 	.byte	0x05
	.zero		1


	//   ....[34]....
        /*0328*/ 	.word	0x00000920
        /*032c*/ 	.word	0x000000ff
        /*0330*/ 	.word	0x00000110
        /*0334*/ 	.short	0x0100
        /*0336*/ 	.byte	0x07
	.zero		1


	//   ....[35]....
        /*0338*/ 	.word	0x00000930
        /*033c*/ 	.word	0x000000ff
        /*0340*/ 	.word	0x00000130
        /*0344*/ 	.short	0x0100
        /*0346*/ 	.byte	0x07
	.zero		1


	//   ....[36]....
        /*0348*/ 	.word	0x00000940
        /*034c*/ 	.word	0x000000ff
        /*0350*/ 	.word	0x00000118
        /*0354*/ 	.short	0x0100
        /*0356*/ 	.byte	0x07
	.zero		1


	//   ....[37]....
        /*0358*/ 	.word	0x00000950
        /*035c*/ 	.word	0x000000ff
        /*0360*/ 	.word	0x00000138
        /*0364*/ 	.short	0x0100
        /*0366*/ 	.byte	0x07
	.zero		1


	//   ....[38]....
        /*0368*/ 	.word	0x00000960
        /*036c*/ 	.word	0x000000ff
        /*0370*/ 	.word	0x00000120
        /*0374*/ 	.short	0x0100
        /*0376*/ 	.byte	0x07
	.zero		1


	//   ....[39]....
        /*0378*/ 	.word	0x00000970
        /*037c*/ 	.word	0x000000ff
        /*0380*/ 	.word	0x00000140
        /*0384*/ 	.short	0x0100
        /*0386*/ 	.byte	0x07
	.zero		1


	//   ....[40]....
        /*0388*/ 	.word	0x00000980
        /*038c*/ 	.word	0x000000ff
        /*0390*/ 	.word	0x00000128
        /*0394*/ 	.short	0x0100
        /*0396*/ 	.byte	0x07
	.zero		1


	//   ....[41]....
        /*0398*/ 	.word	0x00000990
        /*039c*/ 	.word	0x000000ff
        /*03a0*/ 	.word	0x00000148
        /*03a4*/ 	.short	0x0100
        /*03a6*/ 	.byte	0x07
	.zero		1


	//   ....[42]....
        /*03a8*/ 	.word	0x00000a80
        /*03ac*/ 	.word	0x000000ff
        /*03b0*/ 	.word	0x00000150
        /*03b4*/ 	.short	0x0100
        /*03b6*/ 	.byte	0x05
	.zero		1


	//   ....[43]....
        /*03b8*/ 	.word	0x00000a90
        /*03bc*/ 	.word	0x000000ff
        /*03c0*/ 	.word	0x00000158
        /*03c4*/ 	.short	0x0100
        /*03c6*/ 	.byte	0x05
	.zero		1


	//   ....[44]....
        /*03c8*/ 	.word	0x00000bd0
        /*03cc*/ 	.word	0x000000ff
        /*03d0*/ 	.word	0x00000160
        /*03d4*/ 	.short	0x0100
        /*03d6*/ 	.byte	0x05
	.zero		1


	//   ....[45]....
        /*03d8*/ 	.word	0x00000be0
        /*03dc*/ 	.word	0x000000ff
        /*03e0*/ 	.word	0x00000170
        /*03e4*/ 	.short	0x0100
        /*03e6*/ 	.byte	0x05
	.zero		1


	//   ....[46]....
        /*03e8*/ 	.word	0x00000bf0
        /*03ec*/ 	.word	0x000000ff
        /*03f0*/ 	.word	0x00000168
        /*03f4*/ 	.short	0x0100
        /*03f6*/ 	.byte	0x05
	.zero		1


	//   ....[47]....
        /*03f8*/ 	.word	0x00000c00
        /*03fc*/ 	.word	0x000000ff
        /*0400*/ 	.word	0x00000178
        /*0404*/ 	.short	0x0100
        /*0406*/ 	.byte	0x05
	.zero		1


	//   ....[48]....
        /*0408*/ 	.word	0x00000d30
        /*040c*/ 	.word	0x000000ff
        /*0410*/ 	.word	0x00000180
        /*0414*/ 	.short	0x0100
        /*0416*/ 	.byte	0x07
	.zero		1


	//   ....[49]....
        /*0418*/ 	.word	0x00000d40
        /*041c*/ 	.word	0x000000ff
        /*0420*/ 	.word	0x000001a0
        /*0424*/ 	.short	0x0100
        /*0426*/ 	.byte	0x07
	.zero		1


	//   ....[50]....
        /*0428*/ 	.word	0x00000d50
        /*042c*/ 	.word	0x000000ff
        /*0430*/ 	.word	0x00000188
        /*0434*/ 	.short	0x0100
        /*0436*/ 	.byte	0x07
	.zero		1


	//   ....[51]....
        /*0438*/ 	.word	0x00000d60
        /*043c*/ 	.word	0x000000ff
        /*0440*/ 	.word	0x000001a8
        /*0444*/ 	.short	0x0100
        /*0446*/ 	.byte	0x07
	.zero		1


	//   ....[52]....
        /*0448*/ 	.word	0x00000d70
        /*044c*/ 	.word	0x000000ff
        /*0450*/ 	.word	0x00000190
        /*0454*/ 	.short	0x0100
        /*0456*/ 	.byte	0x07
	.zero		1


	//   ....[53]....
        /*0458*/ 	.word	0x00000d80
        /*045c*/ 	.word	0x000000ff
        /*0460*/ 	.word	0x000001b0
        /*0464*/ 	.short	0x0100
        /*0466*/ 	.byte	0x07
	.zero		1


	//   ....[54]....
        /*0468*/ 	.word	0x00000d90
        /*046c*/ 	.word	0x000000ff
        /*0470*/ 	.word	0x00000198
        /*0474*/ 	.short	0x0100
        /*0476*/ 	.byte	0x07
	.zero		1


	//   ....[55]....
        /*0478*/ 	.word	0x00000da0
        /*047c*/ 	.word	0x000000ff
        /*0480*/ 	.word	0x000001b8
        /*0484*/ 	.short	0x0100
        /*0486*/ 	.byte	0x07
	.zero		1


	//   ....[56]....
        /*0488*/ 	.word	0x00000e90
        /*048c*/ 	.word	0x000000ff
        /*0490*/ 	.word	0x000001c0
        /*0494*/ 	.short	0x0100
        /*0496*/ 	.byte	0x05
	.zero		1


	//   ....[57]....
        /*0498*/ 	.word	0x00000ea0
        /*049c*/ 	.word	0x000000ff
        /*04a0*/ 	.word	0x000001d0
        /*04a4*/ 	.short	0x0100
        /*04a6*/ 	.byte	0x05
	.zero		1


	//   ....[58]....
        /*04a8*/ 	.word	0x00000eb0
        /*04ac*/ 	.word	0x000000ff
        /*04b0*/ 	.word	0x000001c8
        /*04b4*/ 	.short	0x0100
        /*04b6*/ 	.byte	0x05
	.zero		1


	//   ....[59]....
        /*04b8*/ 	.word	0x00000ec0
        /*04bc*/ 	.word	0x000000ff
        /*04c0*/ 	.word	0x000001d8
        /*04c4*/ 	.short	0x0100
        /*04c6*/ 	.byte	0x05
	.zero		1


	//   ....[60]....
        /*04c8*/ 	.word	0x000017a0
        /*04cc*/ 	.word	0x00000003
        /*04d0*/ 	.word	0x000001d0
        /*04d4*/ 	.short	0x010a
        /*04d6*/ 	.byte	0xff
	.zero		1


	//   ....[61]....
        /*04d8*/ 	.word	0x000017d0
        /*04dc*/ 	.word	0x00000003
        /*04e0*/ 	.word	0x000001c0
        /*04e4*/ 	.short	0x0101
        /*04e6*/ 	.byte	0xff
	.zero		1


	//   ....[62]....
        /*04e8*/ 	.word	0x000018a0
        /*04ec*/ 	.word	0x000000ff
        /*04f0*/ 	.word	0x00000088
        /*04f4*/ 	.short	0x010a
        /*04f6*/ 	.byte	0x08
	.zero		1


	//   ....[63]....
        /*04f8*/ 	.word	0x00001940
        /*04fc*/ 	.word	0x000000ff
        /*0500*/ 	.word	0x00000088
        /*0504*/ 	.short	0x010a
        /*0506*/ 	.byte	0x21
	.zero		1


	//   ....[64]....
        /*0508*/ 	.word	0x00001a90
        /*050c*/ 	.word	0x000000ff
        /*0510*/ 	.word	0x00000088
        /*0514*/ 	.short	0x010a
        /*0516*/ 	.byte	0x08
	.zero		1


	//   ....[65]....
        /*0518*/ 	.word	0x00001ba0
        /*051c*/ 	.word	0x000000ff
        /*0520*/ 	.word	0x00000158
        /*0524*/ 	.short	0x0101
        /*0526*/ 	.byte	0x04
	.zero		1


	//   ....[66]....
        /*0528*/ 	.word	0x00001bc0
        /*052c*/ 	.word	0x000000ff
        /*0530*/ 	.word	0x00000088
        /*0534*/ 	.short	0x010a
        /*0536*/ 	.byte	0x08
	.zero		1


	//   ....[67]....
        /*0538*/ 	.word	0x00001c40
        /*053c*/ 	.word	0x000000ff
        /*0540*/ 	.word	0x00000088
        /*0544*/ 	.short	0x010a
        /*0546*/ 	.byte	0x11
	.zero		1


	//   ....[68]....
        /*0548*/ 	.word	0x00001d90
        /*054c*/ 	.word	0x000000ff
        /*0550*/ 	.word	0x00000088
        /*0554*/ 	.short	0x010a
        /*0556*/ 	.byte	0x08
	.zero		1


	//   ....[69]....
        /*0558*/ 	.word	0x00001ed0
        /*055c*/ 	.word	0x00000002
        /*0560*/ 	.word	0x00000160
        /*0564*/ 	.short	0x010a
        /*0566*/ 	.byte	0xff
	.zero		1


	//   ....[70]....
        /*0568*/ 	.word	0x00001f90
        /*056c*/ 	.word	0x00000002
        /*0570*/ 	.word	0x00000000
        /*0574*/ 	.short	0x0101
        /*0576*/ 	.byte	0xff
	.zero		1


	//   ....[71]....
        /*0578*/ 	.word	0x000024f0
        /*057c*/ 	.word	0x000000ff
        /*0580*/ 	.word	0x00000000
        /*0584*/ 	.short	0x010a
        /*0586*/ 	.byte	0x05
	.zero		1


	//   ....[72]....
        /*0588*/ 	.word	0x00002580
        /*058c*/ 	.word	0x000000ff
        /*0590*/ 	.word	0x00000000
        /*0594*/ 	.short	0x010a
        /*0596*/ 	.byte	0x05
	.zero		1


	//   ....[73]....
        /*0598*/ 	.word	0x00002610
        /*059c*/ 	.word	0x000000ff
        /*05a0*/ 	.word	0x00000000
        /*05a4*/ 	.short	0x010a
        /*05a6*/ 	.byte	0x05
	.zero		1


	//   ....[74]....
        /*05a8*/ 	.word	0x000026a0
        /*05ac*/ 	.word	0x000000ff
        /*05b0*/ 	.word	0x00000000
        /*05b4*/ 	.short	0x010a
        /*05b6*/ 	.byte	0x05
	.zero		1


	//   ....[75]....
        /*05b8*/ 	.word	0x00002730
        /*05bc*/ 	.word	0x000000ff
        /*05c0*/ 	.word	0x00000000
        /*05c4*/ 	.short	0x010a
        /*05c6*/ 	.byte	0x05
	.zero		1


	//   ....[76]....
        /*05c8*/ 	.word	0x000027c0
        /*05cc*/ 	.word	0x000000ff
        /*05d0*/ 	.word	0x00000000
        /*05d4*/ 	.short	0x010a
        /*05d6*/ 	.byte	0x05
	.zero		1


	//   ....[77]....
        /*05d8*/ 	.word	0x00002850
        /*05dc*/ 	.word	0x000000ff
        /*05e0*/ 	.word	0x00000000
        /*05e4*/ 	.short	0x010a
        /*05e6*/ 	.byte	0x05
	.zero		1


	//   ....[78]....
        /*05e8*/ 	.word	0x000028e0
        /*05ec*/ 	.word	0x000000ff
        /*05f0*/ 	.word	0x00000000
        /*05f4*/ 	.short	0x010a
        /*05f6*/ 	.byte	0x05
	.zero		1


	//   ....[79]....
        /*05f8*/ 	.word	0x00002970
        /*05fc*/ 	.word	0x000000ff
        /*0600*/ 	.word	0x00000000
        /*0604*/ 	.short	0x010a
        /*0606*/ 	.byte	0x05
	.zero		1


	//   ....[80]....
        /*0608*/ 	.word	0x00002a00
        /*060c*/ 	.word	0x000000ff
        /*0610*/ 	.word	0x00000000
        /*0614*/ 	.short	0x010a
        /*0616*/ 	.byte	0x05
	.zero		1


	//   ....[81]....
        /*0618*/ 	.word	0x00002a90
        /*061c*/ 	.word	0x000000ff
        /*0620*/ 	.word	0x00000000
        /*0624*/ 	.short	0x010a
        /*0626*/ 	.byte	0x05
	.zero		1


	//   ....[82]....
        /*0628*/ 	.word	0x00002b20
        /*062c*/ 	.word	0x000000ff
        /*0630*/ 	.word	0x00000000
        /*0634*/ 	.short	0x010a
        /*0636*/ 	.byte	0x05
	.zero		1


	//   ....[83]....
        /*0638*/ 	.word	0x00002bb0
        /*063c*/ 	.word	0x000000ff
        /*0640*/ 	.word	0x00000000
        /*0644*/ 	.short	0x010a
        /*0646*/ 	.byte	0x05
	.zero		1


	//   ....[84]....
        /*0648*/ 	.word	0x00002c40
        /*064c*/ 	.word	0x000000ff
        /*0650*/ 	.word	0x00000000
        /*0654*/ 	.short	0x010a
        /*0656*/ 	.byte	0x05
	.zero		1


	//   ....[85]....
        /*0658*/ 	.word	0x00002cd0
        /*065c*/ 	.word	0x000000ff
        /*0660*/ 	.word	0x00000000
        /*0664*/ 	.short	0x010a
        /*0666*/ 	.byte	0x05
	.zero		1


	//   ....[86]....
        /*0668*/ 	.word	0x00002d60
        /*066c*/ 	.word	0x000000ff
        /*0670*/ 	.word	0x00000000
        /*0674*/ 	.short	0x010a
        /*0676*/ 	.byte	0x05
	.zero		1


	//   ....[87]....
        /*0678*/ 	.word	0x00002e00
        /*067c*/ 	.word	0x00000000
        /*0680*/ 	.word	0x00000000
        /*0684*/ 	.short	0x010a
        /*0686*/ 	.byte	0xff
	.zero		1


	//   ....[88]....
        /*0688*/ 	.word	0x00002f20
        /*068c*/ 	.word	0x00000000
        /*0690*/ 	.word	0x000001c0
        /*0694*/ 	.short	0x010a
        /*0696*/ 	.byte	0xff
	.zero		1


	//   ....[89]....
        /*0698*/ 	.word	0x00002f80
        /*069c*/ 	.word	0x00000004
        /*06a0*/ 	.word	0x00000000
        /*06a4*/ 	.short	0x0101
        /*06a6*/ 	.byte	0xff
	.zero		1


	//   ....[90]....
        /*06a8*/ 	.word	0x00002fa0
        /*06ac*/ 	.word	0x000000ff
        /*06b0*/ 	.word	0x00000170
        /*06b4*/ 	.short	0x010a
        /*06b6*/ 	.byte	0x05
	.zero		1


	//   ....[91]....
        /*06b8*/ 	.word	0x000030c0
        /*06bc*/ 	.word	0x00000000
        /*06c0*/ 	.word	0x00000160
        /*06c4*/ 	.short	0x010a
        /*06c6*/ 	.byte	0xff
	.zero		1


	//   ....[92]....
        /*06c8*/ 	.word	0x000031d0
        /*06cc*/ 	.word	0x00000000
        /*06d0*/ 	.word	0x00000000
        /*06d4*/ 	.short	0x0101
        /*06d6*/ 	.byte	0xff
	.zero		1


	//   ....[93]....
        /*06d8*/ 	.word	0x00003260
        /*06dc*/ 	.word	0x000000ff
        /*06e0*/ 	.word	0x00000170
        /*06e4*/ 	.short	0x0106
        /*06e6*/ 	.byte	0x05
	.zero		1


	//   ....[94]....
        /*06e8*/ 	.word	0x00003280
        /*06ec*/ 	.word	0x000000ff
        /*06f0*/ 	.word	0x00000170
        /*06f4*/ 	.short	0x010a
        /*06f6*/ 	.byte	0x05
	.zero		1


	//   ....[95]....
        /*06f8*/ 	.word	0x00003310
        /*06fc*/ 	.word	0x000000ff
        /*0700*/ 	.word	0x00000170
        /*0704*/ 	.short	0x0106
        /*0706*/ 	.byte	0x04
	.zero		1


	//   ....[96]....
        /*0708*/ 	.word	0x00003350
        /*070c*/ 	.word	0x00000000
        /*0710*/ 	.word	0x00000170
        /*0714*/ 	.short	0x010a
        /*0716*/ 	.byte	0xff
	.zero		1


	//   ....[97]....
        /*0718*/ 	.word	0x00003840
        /*071c*/ 	.word	0x00000000
        /*0720*/ 	.word	0x00000160
        /*0724*/ 	.short	0x010a
        /*0726*/ 	.byte	0xff
	.zero		1


	//   ....[98]....
        /*0728*/ 	.word	0x00003940
        /*072c*/ 	.word	0x00000003
        /*0730*/ 	.word	0x00000000
        /*0734*/ 	.short	0x0101
        /*0736*/ 	.byte	0xff
	.zero		1


	//   ....[99]....
        /*0738*/ 	.word	0x00003950
        /*073c*/ 	.word	0x000000ff
        /*0740*/ 	.word	0x00000000
        /*0744*/ 	.short	0x010a
        /*0746*/ 	.byte	0x04
	.zero		1


	//   ....[100]....
        /*0748*/ 	.word	0x000039d0
        /*074c*/ 	.word	0x000000ff
        /*0750*/ 	.word	0x000001a0
        /*0754*/ 	.short	0x010a
        /*0756*/ 	.byte	0x08
	.zero		1


	//   ....[101]....
        /*0758*/ 	.word	0x00003ab0
        /*075c*/ 	.word	0x000000ff
        /*0760*/ 	.word	0x00000000
        /*0764*/ 	.short	0x010a
        /*0766*/ 	.byte	0x07
	.zero		1


	//   ....[102]....
        /*0768*/ 	.word	0x00003bf0
        /*076c*/ 	.word	0x000000ff
        /*0770*/ 	.word	0x00000000
        /*0774*/ 	.short	0x010a
        /*0776*/ 	.byte	0x04
	.zero		1


	//   ....[103]....
        /*0778*/ 	.word	0x00003de0
        /*077c*/ 	.word	0x000000ff
        /*0780*/ 	.word	0x00000000
        /*0784*/ 	.short	0x010a
        /*0786*/ 	.byte	0x05
	.zero		1


	//   ....[104]....
        /*0788*/ 	.word	0x00003e70
        /*078c*/ 	.word	0x000000ff
        /*0790*/ 	.word	0x00000000
        /*0794*/ 	.short	0x010a
        /*0796*/ 	.byte	0x05
	.zero		1


	//   ....[105]....
        /*0798*/ 	.word	0x00003f00
        /*079c*/ 	.word	0x000000ff
        /*07a0*/ 	.word	0x00000000
        /*07a4*/ 	.short	0x010a
        /*07a6*/ 	.byte	0x05
	.zero		1


	//   ....[106]....
        /*07a8*/ 	.word	0x00003f90
        /*07ac*/ 	.word	0x000000ff
        /*07b0*/ 	.word	0x00000000
        /*07b4*/ 	.short	0x010a
        /*07b6*/ 	.byte	0x07
	.zero		1


	//   ....[107]....
        /*07b8*/ 	.word	0x00004410
        /*07bc*/ 	.word	0x00000000
        /*07c0*/ 	.word	0x00000160
        /*07c4*/ 	.short	0x010a
        /*07c6*/ 	.byte	0xff
	.zero		1


	//   ....[108]....
        /*07c8*/ 	.word	0x000044d0
        /*07cc*/ 	.word	0x00000000
        /*07d0*/ 	.word	0x00000000
        /*07d4*/ 	.short	0x0101
        /*07d6*/ 	.byte	0xff
	.zero		1


	//   ....[109]....
        /*07d8*/ 	.word	0x000047f0
        /*07dc*/ 	.word	0x000000ff
        /*07e0*/ 	.word	0x00000158
        /*07e4*/ 	.short	0x010a
        /*07e6*/ 	.byte	0x07
	.zero		1


	//   ....[110]....
        /*07e8*/ 	.word	0x000049e0
        /*07ec*/ 	.word	0x000000ff
        /*07f0*/ 	.word	0x00000130
        /*07f4*/ 	.short	0x010a
        /*07f6*/ 	.byte	0x07
	.zero		1


	//   ....[111]....
        /*07f8*/ 	.word	0x00004b50
        /*07fc*/ 	.word	0x000000ff
        /*0800*/ 	.word	0x00000110
        /*0804*/ 	.short	0x010b
        /*0806*/ 	.byte	0x07
	.zero		1


	//   ....[112]....
        /*0808*/ 	.word	0x00004b60
        /*080c*/ 	.word	0x000000ff
        /*0810*/ 	.word	0x00000000
        /*0814*/ 	.short	0x0101
        /*0816*/ 	.byte	0x08
	.zero		1


	//   ....[113]....
        /*0818*/ 	.word	0x00004b80
        /*081c*/ 	.word	0x000000ff
        /*0820*/ 	.word	0x00000138
        /*0824*/ 	.short	0x010a
        /*0826*/ 	.byte	0x07
	.zero		1


	//   ....[114]....
        /*0828*/ 	.word	0x00004ce0
        /*082c*/ 	.word	0x000000ff
        /*0830*/ 	.word	0x00000118
        /*0834*/ 	.short	0x010b
        /*0836*/ 	.byte	0x07
	.zero		1


	//   ....[115]....
        /*0838*/ 	.word	0x00004cf0
        /*083c*/ 	.word	0x000000ff
        /*0840*/ 	.word	0x00000000
        /*0844*/ 	.short	0x0101
        /*0846*/ 	.byte	0x08
	.zero		1


	//   ....[116]....
        /*0848*/ 	.word	0x00004d00
        /*084c*/ 	.word	0x000000ff
        /*0850*/ 	.word	0x00000140
        /*0854*/ 	.short	0x010a
        /*0856*/ 	.byte	0x07
	.zero		1


	//   ....[117]....
        /*0858*/ 	.word	0x00004ea0
        /*085c*/ 	.word	0x000000ff
        /*0860*/ 	.word	0x00000120
        /*0864*/ 	.short	0x010b
        /*0866*/ 	.byte	0x07
	.zero		1


	//   ....[118]....
        /*0868*/ 	.word	0x00004f10
        /*086c*/ 	.word	0x000000ff
        /*0870*/ 	.word	0x00000000
        /*0874*/ 	.short	0x0101
        /*0876*/ 	.byte	0x08
	.zero		1


	//   ....[119]....
        /*0878*/ 	.word	0x00004f40
        /*087c*/ 	.word	0x000000ff
        /*0880*/ 	.word	0x00000148
        /*0884*/ 	.short	0x010a
        /*0886*/ 	.byte	0x07
	.zero		1


	//   ....[120]....
        /*0888*/ 	.word	0x00005150
        /*088c*/ 	.word	0x000000ff
        /*0890*/ 	.word	0x00000128
        /*0894*/ 	.short	0x010b
        /*0896*/ 	.byte	0x07
	.zero		1


	//   ....[121]....
        /*0898*/ 	.word	0x00005170
        /*089c*/ 	.word	0x000000ff
        /*08a0*/ 	.word	0x00000000
        /*08a4*/ 	.short	0x0101
        /*08a6*/ 	.byte	0x0d
	.zero		1


	//   ....[122]....
        /*08a8*/ 	.word	0x000051a0
        /*08ac*/ 	.word	0x000000ff
        /*08b0*/ 	.word	0x00000130
        /*08b4*/ 	.short	0x010a
        /*08b6*/ 	.byte	0x07
	.zero		1


	//   ....[123]....
        /*08b8*/ 	.word	0x000051c0
        /*08bc*/ 	.word	0x000000ff
        /*08c0*/ 	.word	0x00000138
        /*08c4*/ 	.short	0x010a
        /*08c6*/ 	.byte	0x07
	.zero		1


	//   ....[124]....
        /*08c8*/ 	.word	0x000051e0
        /*08cc*/ 	.word	0x000000ff
        /*08d0*/ 	.word	0x00000140
        /*08d4*/ 	.short	0x010a
        /*08d6*/ 	.byte	0x07
	.zero		1


	//   ....[125]....
        /*08d8*/ 	.word	0x00005220
        /*08dc*/ 	.word	0x00000000
        /*08e0*/ 	.word	0x00000148
        /*08e4*/ 	.short	0x010a
        /*08e6*/ 	.byte	0xff
	.zero		1


	//   ....[126]....
        /*08e8*/ 	.word	0x00005580
        /*08ec*/ 	.word	0x00000000
        /*08f0*/ 	.word	0x00000160
        /*08f4*/ 	.short	0x010a
        /*08f6*/ 	.byte	0xff
	.zero		1


	//   ....[127]....
        /*08f8*/ 	.word	0x00005690
        /*08fc*/ 	.word	0x00000000
        /*0900*/ 	.word	0x00000000
        /*0904*/ 	.short	0x0101
        /*0906*/ 	.byte	0xff
	.zero		1


	//   ....[128]....
        /*0908*/ 	.word	0x000060f0
        /*090c*/ 	.word	0x000000ff
        /*0910*/ 	.word	0x00000110
        /*0914*/ 	.short	0x010a
        /*0916*/ 	.byte	0x30
	.zero		1


	//   ....[129]....
        /*0918*/ 	.word	0x00006160
        /*091c*/ 	.word	0x0000004f
        /*0920*/ 	.word	0x00000180
        /*0924*/ 	.short	0x010a
        /*0926*/ 	.byte	0xff
	.zero		1


	//   ....[130]....
        /*0928*/ 	.word	0x00006210
        /*092c*/ 	.word	0x000000ff
        /*0930*/ 	.word	0x00000110
        /*0934*/ 	.short	0x010a
        /*0936*/ 	.byte	0x30
	.zero		1


	//   ....[131]....
        /*0938*/ 	.word	0x000062f0
        /*093c*/ 	.word	0x0000004f
        /*0940*/ 	.word	0x00000180
        /*0944*/ 	.short	0x010a
        /*0946*/ 	.byte	0xff
	.zero		1


	//   ....[132]....
        /*0948*/ 	.word	0x00006a20
        /*094c*/ 	.word	0x00000000
        /*0950*/ 	.word	0x00000000
        /*0954*/ 	.short	0x0101
        /*0956*/ 	.byte	0xff
	.zero		1


	//   ....[133]....
        /*0958*/ 	.word	0x00006a30
        /*095c*/ 	.word	0x00000003
        /*0960*/ 	.word	0x00000110
        /*0964*/ 	.short	0x010a
        /*0966*/ 	.byte	0xff
	.zero		1


	//   ....[134]....
        /*0968*/ 	.word	0x00006af0
        /*096c*/ 	.word	0x00000003
        /*0970*/ 	.word	0x00000110
        /*0974*/ 	.short	0x010a
        /*0976*/ 	.byte	0xff
	.zero		1


	//   ....[135]....
        /*0978*/ 	.word	0x000072a0
        /*097c*/ 	.word	0x00000026
        /*0980*/ 	.word	0x00000000
        /*0984*/ 	.short	0x0101
        /*0986*/ 	.byte	0xff
	.zero		1


	//   ....[136]....
        /*0988*/ 	.word	0x000072c0
        /*098c*/ 	.word	0x00000053
        /*0990*/ 	.word	0x00000110
        /*0994*/ 	.short	0x010a
        /*0996*/ 	.byte	0xff
	.zero		1


	//   ....[137]....
        /*0998*/ 	.word	0x00007370
        /*099c*/ 	.word	0x00000053
        /*09a0*/ 	.word	0x00000110
        /*09a4*/ 	.short	0x010a
        /*09a6*/ 	.byte	0xff
	.zero		1


	//   ....[138]....
        /*09a8*/ 	.word	0x00007b20
        /*09ac*/ 	.word	0x00000026
        /*09b0*/ 	.word	0x00000000
        /*09b4*/ 	.short	0x0101
        /*09b6*/ 	.byte	0xff
	.zero		1


	//   ....[139]....
        /*09b8*/ 	.word	0x00007b40
        /*09bc*/ 	.word	0x00000058
        /*09c0*/ 	.word	0x00000110
        /*09c4*/ 	.short	0x010a
        /*09c6*/ 	.byte	0xff
	.zero		1


	//   ....[140]....
        /*09c8*/ 	.word	0x00007bf0
        /*09cc*/ 	.word	0x00000058
        /*09d0*/ 	.word	0x00000110
        /*09d4*/ 	.short	0x010a
        /*09d6*/ 	.byte	0xff
	.zero		1


	//   ....[141]....
        /*09d8*/ 	.word	0x00007f30
        /*09dc*/ 	.word	0x000000ff
        /*09e0*/ 	.word	0x00000000
        /*09e4*/ 	.short	0x0101
        /*09e6*/ 	.byte	0x05
	.zero		1


	//   ....[142]....
        /*09e8*/ 	.word	0x00008400
        /*09ec*/ 	.word	0x00000002
        /*09f0*/ 	.word	0x00000000
        /*09f4*/ 	.short	0x0101
        /*09f6*/ 	.byte	0xff
	.zero		1


	//   ....[143]....
        /*09f8*/ 	.word	0x00008670
        /*09fc*/ 	.word	0x000000ff
        /*0a00*/ 	.word	0x00000000
        /*0a04*/ 	.short	0x0101
        /*0a06*/ 	.byte	0x04
	.zero		1


	//   ....[144]....
        /*0a08*/ 	.word	0x00008690
        /*0a0c*/ 	.word	0x00000003
        /*0a10*/ 	.word	0x000001d0
        /*0a14*/ 	.short	0x010a
        /*0a16*/ 	.byte	0xff
	.zero		1


	//   ....[145]....
        /*0a18*/ 	.word	0x000086f0
        /*0a1c*/ 	.word	0x00000002
        /*0a20*/ 	.word	0x00000088
        /*0a24*/ 	.short	0x010a
        /*0a26*/ 	.byte	0xff
	.zero		1


	//   ....[146]....
        /*0a28*/ 	.word	0x00008750
        /*0a2c*/ 	.word	0x00000002
        /*0a30*/ 	.word	0x00000088
        /*0a34*/ 	.short	0x010a
        /*0a36*/ 	.byte	0xff
	.zero		1


	//   ....[147]....
        /*0a38*/ 	.word	0x000087a0
        /*0a3c*/ 	.word	0x00000002
        /*0a40*/ 	.word	0x00000160
        /*0a44*/ 	.short	0x010a
        /*0a46*/ 	.byte	0xff
	.zero		1


	//   ....[148]....
        /*0a48*/ 	.word	0x00008800
        /*0a4c*/ 	.word	0x00000000
        /*0a50*/ 	.word	0x00000000
        /*0a54*/ 	.short	0x010a
        /*0a56*/ 	.byte	0xff
	.zero		1


	//   ....[149]....
        /*0a58*/ 	.word	0x00008860
        /*0a5c*/ 	.word	0x00000000
        /*0a60*/ 	.word	0x00000000
        /*0a64*/ 	.short	0x010a
        /*0a66*/ 	.byte	0xff
	.zero		1


	//   ....[150]....
        /*0a68*/ 	.word	0x000088c0
        /*0a6c*/ 	.word	0x00000000
        /*0a70*/ 	.word	0x00000000
        /*0a74*/ 	.short	0x010a
        /*0a76*/ 	.byte	0xff
	.zero		1


	//   ....[151]....
        /*0a78*/ 	.word	0x00008920
        /*0a7c*/ 	.word	0x00000000
        /*0a80*/ 	.word	0x00000000
        /*0a84*/ 	.short	0x010a
        /*0a86*/ 	.byte	0xff
	.zero		1


	//   ....[152]....
        /*0a88*/ 	.word	0x00008980
        /*0a8c*/ 	.word	0x00000000
        /*0a90*/ 	.word	0x00000000
        /*0a94*/ 	.short	0x010a
        /*0a96*/ 	.byte	0xff
	.zero		1


	//   ....[153]....
        /*0a98*/ 	.word	0x000089e0
        /*0a9c*/ 	.word	0x00000000
        /*0aa0*/ 	.word	0x00000000
        /*0aa4*/ 	.short	0x010a
        /*0aa6*/ 	.byte	0xff
	.zero		1


	//   ....[154]....
        /*0aa8*/ 	.word	0x00008a40
        /*0aac*/ 	.word	0x00000000
        /*0ab0*/ 	.word	0x00000000
        /*0ab4*/ 	.short	0x010a
        /*0ab6*/ 	.byte	0xff
	.zero		1


	//   ....[155]....
        /*0ab8*/ 	.word	0x00008aa0
        /*0abc*/ 	.word	0x00000000
        /*0ac0*/ 	.word	0x00000000
        /*0ac4*/ 	.short	0x010a
        /*0ac6*/ 	.byte	0xff
	.zero		1


	//   ....[156]....
        /*0ac8*/ 	.word	0x00008b00
        /*0acc*/ 	.word	0x00000000
        /*0ad0*/ 	.word	0x00000000
        /*0ad4*/ 	.short	0x010a
        /*0ad6*/ 	.byte	0xff
	.zero		1


	//   ....[157]....
        /*0ad8*/ 	.word	0x00008b60
        /*0adc*/ 	.word	0x00000000
        /*0ae0*/ 	.word	0x00000000
        /*0ae4*/ 	.short	0x010a
        /*0ae6*/ 	.byte	0xff
	.zero		1


	//   ....[158]....
        /*0ae8*/ 	.word	0x00008bc0
        /*0aec*/ 	.word	0x00000000
        /*0af0*/ 	.word	0x00000000
        /*0af4*/ 	.short	0x010a
        /*0af6*/ 	.byte	0xff
	.zero		1


	//   ....[159]....
        /*0af8*/ 	.word	0x00008c20
        /*0afc*/ 	.word	0x00000000
        /*0b00*/ 	.word	0x00000000
        /*0b04*/ 	.short	0x010a
        /*0b06*/ 	.byte	0xff
	.zero		1


	//   ....[160]....
        /*0b08*/ 	.word	0x00008c80
        /*0b0c*/ 	.word	0x00000000
        /*0b10*/ 	.word	0x00000000
        /*0b14*/ 	.short	0x010a
        /*0b16*/ 	.byte	0xff
	.zero		1


	//   ....[161]....
        /*0b18*/ 	.word	0x00008ce0
        /*0b1c*/ 	.word	0x00000000
        /*0b20*/ 	.word	0x00000000
        /*0b24*/ 	.short	0x010a
        /*0b26*/ 	.byte	0xff
	.zero		1


	//   ....[162]....
        /*0b28*/ 	.word	0x00008d40
        /*0b2c*/ 	.word	0x00000000
        /*0b30*/ 	.word	0x00000000
        /*0b34*/ 	.short	0x010a
        /*0b36*/ 	.byte	0xff
	.zero		1


	//   ....[163]....
        /*0b38*/ 	.word	0x00008da0
        /*0b3c*/ 	.word	0x00000000
        /*0b40*/ 	.word	0x00000000
        /*0b44*/ 	.short	0x010a
        /*0b46*/ 	.byte	0xff
	.zero		1


	//   ....[164]....
        /*0b48*/ 	.word	0x00008df0
        /*0b4c*/ 	.word	0x00000000
        /*0b50*/ 	.word	0x000001c0
        /*0b54*/ 	.short	0x010a
        /*0b56*/ 	.byte	0xff
	.zero		1


	//   ....[165]....
        /*0b58*/ 	.word	0x00008e50
        /*0b5c*/ 	.word	0x00000000
        /*0b60*/ 	.word	0x00000170
        /*0b64*/ 	.short	0x010a
        /*0b66*/ 	.byte	0xff
	.zero		1


	//   ....[166]....
        /*0b68*/ 	.word	0x00008ea0
        /*0b6c*/ 	.word	0x00000000
        /*0b70*/ 	.word	0x00000160
        /*0b74*/ 	.short	0x010a
        /*0b76*/ 	.byte	0xff
	.zero		1


	//   ....[167]....
        /*0b78*/ 	.word	0x00008f00
        /*0b7c*/ 	.word	0x00000000
        /*0b80*/ 	.word	0x00000170
        /*0b84*/ 	.short	0x010a
        /*0b86*/ 	.byte	0xff
	.zero		1


	//   ....[168]....
        /*0b88*/ 	.word	0x00008f50
        /*0b8c*/ 	.word	0x00000000
        /*0b90*/ 	.word	0x00000160
        /*0b94*/ 	.short	0x010a
        /*0b96*/ 	.byte	0xff
	.zero		1


	//   ....[169]....
        /*0b98*/ 	.word	0x00008fb0
        /*0b9c*/ 	.word	0x00000003
        /*0ba0*/ 	.word	0x000001a0
        /*0ba4*/ 	.short	0x010a
        /*0ba6*/ 	.byte	0xff
	.zero		1


	//   ....[170]....
        /*0ba8*/ 	.word	0x00009010
        /*0bac*/ 	.word	0x00000000
        /*0bb0*/ 	.word	0x00000000
        /*0bb4*/ 	.short	0x010a
        /*0bb6*/ 	.byte	0xff
	.zero		1


	//   ....[171]....
        /*0bb8*/ 	.word	0x00009070
        /*0bbc*/ 	.word	0x00000000
        /*0bc0*/ 	.word	0x00000000
        /*0bc4*/ 	.short	0x010a
        /*0bc6*/ 	.byte	0xff
	.zero		1


	//   ....[172]....
        /*0bc8*/ 	.word	0x000090d0
        /*0bcc*/ 	.word	0x00000000
        /*0bd0*/ 	.word	0x00000000
        /*0bd4*/ 	.short	0x010a
        /*0bd6*/ 	.byte	0xff
	.zero		1


	//   ....[173]....
        /*0bd8*/ 	.word	0x00009130
        /*0bdc*/ 	.word	0x00000000
        /*0be0*/ 	.word	0x00000000
        /*0be4*/ 	.short	0x010a
        /*0be6*/ 	.byte	0xff
	.zero		1


	//   ....[174]....
        /*0be8*/ 	.word	0x00009190
        /*0bec*/ 	.word	0x00000000
        /*0bf0*/ 	.word	0x00000000
        /*0bf4*/ 	.short	0x010a
        /*0bf6*/ 	.byte	0xff
	.zero		1


	//   ....[175]....
        /*0bf8*/ 	.word	0x000091e0
        /*0bfc*/ 	.word	0x00000000
        /*0c00*/ 	.word	0x00000160
        /*0c04*/ 	.short	0x010a
        /*0c06*/ 	.byte	0xff
	.zero		1


	//   ....[176]....
        /*0c08*/ 	.word	0x00009240
        /*0c0c*/ 	.word	0x00000000
        /*0c10*/ 	.word	0x00000158
        /*0c14*/ 	.short	0x010a
        /*0c16*/ 	.byte	0xff
	.zero		1


	//   ....[177]....
        /*0c18*/ 	.word	0x000092a0
        /*0c1c*/ 	.word	0x00000003
        /*0c20*/ 	.word	0x00000130
        /*0c24*/ 	.short	0x010a
        /*0c26*/ 	.byte	0xff
	.zero		1


	//   ....[178]....
        /*0c28*/ 	.word	0x00009300
        /*0c2c*/ 	.word	0x00000003
        /*0c30*/ 	.word	0x00000138
        /*0c34*/ 	.short	0x010a
        /*0c36*/ 	.byte	0xff
	.zero		1


	//   ....[179]....
        /*0c38*/ 	.word	0x00009360
        /*0c3c*/ 	.word	0x00000003
        /*0c40*/ 	.word	0x00000140
        /*0c44*/ 	.short	0x010a
        /*0c46*/ 	.byte	0xff
	.zero		1


	//   ....[180]....
        /*0c48*/ 	.word	0x000093c0
        /*0c4c*/ 	.word	0x00000003
        /*0c50*/ 	.word	0x00000148
        /*0c54*/ 	.short	0x010a
        /*0c56*/ 	.byte	0xff
	.zero		1


	//   ....[181]....
        /*0c58*/ 	.word	0x00009420
        /*0c5c*/ 	.word	0x00000000
        /*0c60*/ 	.word	0x00000130
        /*0c64*/ 	.short	0x010a
        /*0c66*/ 	.byte	0xff
	.zero		1


	//   ....[182]....
        /*0c68*/ 	.word	0x00009480
        /*0c6c*/ 	.word	0x00000000
        /*0c70*/ 	.word	0x00000138
        /*0c74*/ 	.short	0x010a
        /*0c76*/ 	.byte	0xff
	.zero		1


	//   ....[183]....
        /*0c78*/ 	.word	0x000094e0
        /*0c7c*/ 	.word	0x00000000
        /*0c80*/ 	.word	0x00000140
        /*0c84*/ 	.short	0x010a
        /*0c86*/ 	.byte	0xff
	.zero		1


	//   ....[184]....
        /*0c88*/ 	.word	0x00009530
        /*0c8c*/ 	.word	0x00000000
        /*0c90*/ 	.word	0x00000160
        /*0c94*/ 	.short	0x010a
        /*0c96*/ 	.byte	0xff
	.zero		1


	//   ....[185]....
        /*0c98*/ 	.word	0x00009590
        /*0c9c*/ 	.word	0x00000002
        /*0ca0*/ 	.word	0x00000110
        /*0ca4*/ 	.short	0x010a
        /*0ca6*/ 	.byte	0xff
	.zero		1


	//   ....[186]....
        /*0ca8*/ 	.word	0x000095e0
        /*0cac*/ 	.word	0x0000004f
        /*0cb0*/ 	.word	0x00000180
        /*0cb4*/ 	.short	0x010a
        /*0cb6*/ 	.byte	0xff
	.zero		1


	//   ....[187]....
        /*0cb8*/ 	.word	0x00009630
        /*0cbc*/ 	.word	0x00000003
        /*0cc0*/ 	.word	0x00000110
        /*0cc4*/ 	.short	0x010a
        /*0cc6*/ 	.byte	0xff
	.zero		1


	//   ....[188]....
        /*0cc8*/ 	.word	0x00009680
        /*0ccc*/ 	.word	0x00000053
        /*0cd0*/ 	.word	0x00000110
        /*0cd4*/ 	.short	0x010a
        /*0cd6*/ 	.byte	0xff
	.zero		1


	//   ....[189]....
        /*0cd8*/ 	.word	0x000096d0
        /*0cdc*/ 	.word	0x00000058
        /*0ce0*/ 	.word	0x00000110
        /*0ce4*/ 	.short	0x010a
        /*0ce6*/ 	.byte	0xff
	.zero		1


	//----- nvinfo : EIATTR_NUM_MBARRIERS
	.align		4
.L_47:
        /*0ce8*/ 	.byte	0x03, 0x38
        /*0cea*/ 	.short	0x003c


	//----- nvinfo : EIATTR_EXIT_INSTR_OFFSETS
	.align		4
        /*0cec*/ 	.byte	0x04, 0x1c
        /*0cee*/ 	.short	(.L_49 - .L_48)


	//   ....[0]....
.L_48:
        /*0cf0*/ 	.word	0x00002e30


	//   ....[1]....
        /*0cf4*/ 	.word	0x00003320


	//   ....[2]....
        /*0cf8*/ 	.word	0x00003380


	//   ....[3]....
        /*0cfc*/ 	.word	0x000041f0


	//   ....[4]....
        /*0d00*/ 	.word	0x00005250


	//   ....[5]....
        /*0d04*/ 	.word	0x00005290


	//   ....[6]....
        /*0d08*/ 	.word	0x00008560


	//   ....[7]....
        /*0d0c*/ 	.word	0x000085e0


	//   ....[8]....
        /*0d10*/ 	.word	0x00008610


	//   ....[9]....
        /*0d14*/ 	.word	0x00008680


	//----- nvinfo : EIATTR_MAX_THREADS
	.align		4
.L_49:
        /*0d18*/ 	.byte	0x04, 0x05
        /*0d1a*/ 	.short	(.L_51 - .L_50)
.L_50:
        /*0d1c*/ 	.word	0x00000100
        /*0d20*/ 	.word	0x00000001
        /*0d24*/ 	.word	0x00000001


	//----- nvinfo : EIATTR_CRS_STACK_SIZE
	.align		4
.L_51:
        /*0d28*/ 	.byte	0x04, 0x1e
        /*0d2a*/ 	.short	(.L_53 - .L_52)
.L_52:
        /*0d2c*/ 	.word	0x00000000


	//----- nvinfo : EIATTR_CBANK_PARAM_SIZE
	.align		4
.L_53:
        /*0d30*/ 	.byte	0x03, 0x19
        /*0d32*/ 	.short	0x0800


	//----- nvinfo : EIATTR_PARAM_CBANK
	.align		4
        /*0d34*/ 	.byte	0x04, 0x0a
        /*0d36*/ 	.short	(.L_55 - .L_54)
	.align		4
.L_54:
        /*0d38*/ 	.word	index@(.nv.constant0._ZN7cutlass13device_kernelINS_4gemm6kernel13GemmUniversalIN4cute5tupleIJiiiiEEENS1_10collective13CollectiveMmaINS1_35MainloopSm100TmaUmmaWarpSpecializedILi17ELi2ELi4ENS5_IJNS4_1CILi1EEESB_SB_EEEEENS5_IJNSA_ILi64EEENSA_ILi128EEENSA_ILi32EEEEEENS_10bfloat16_tENS5_IJSB_llEEESI_NS5_IJlSB_lEEENS4_8TiledMMAINS4_8MMA_AtomIJNS4_20SM100_MMA_F16BF16_SSISI_SI_fLi64ELi128ELNS4_4UMMA5MajorE1ELSP_0ELNSO_7ScaleInE0ELSQ_0EEEEEENS4_6LayoutISC_NS5_IJNSA_ILi0EEESU_SU_EEEEENS5_IJNS4_10UnderscoreESX_SX_EEEEENS4_13SM90_TMA_LOADENS4_14ComposedLayoutINS4_7SwizzleILi3ELi4ELi3EEENS4_18smem_ptr_flag_bitsILi16EEENST_INS5_IJSE_NSA_ILi8EEEEEENS5_IJSB_SE_EEEEEEEvNS4_8identityES10_NS11_INS12_ILi2ELi4ELi3EEES15_NST_INS5_IJS16_SG_EEENS5_IJSG_SB_EEEEEEEvS1B_EENS_8epilogue10collective18CollectiveEpilogueINS1I_23Sm100TmaWarpSpecializedILi4ELi2ELi16ELb1ELb0EEEJSH_NS5_IJNST_ISE_SB_EENST_ISG_SB_EEEEESI_SK_SI_SK_NS1I_6fusion15FusionCallbacksIS1M_NS1Q_17LinearCombinationISI_fSI_fLNS_15FloatRoundStyleE2EEESH_S1P_JEEENS4_5SM1004TMEM4LOAD26SM100_TMEM_LOAD_16dp256b4xES10_S1G_NS4_17SM75_U32x4_LDSM_NENS4_14SM90_TMA_STOREES1G_NS4_17SM90_U32x4_STSM_NENS4_39AutoVectorizingCopyWithAssumedAlignmentILi128EEEEEEvvEEEEvNT_6ParamsE)
        /*0d3c*/ 	.short	0x0380
        /*0d3e*/ 	.short	0x0800


	//----- nvinfo : EIATTR_SW_WAR
	.align		4
.L_55:
        /*0d40*/ 	.byte	0x04, 0x36
        /*0d42*/ 	.short	(.L_57 - .L_56)
.L_56:
        /*0d44*/ 	.word	0x00000008
.L_57:


//--------------------- .nv.callgraph             --------------------------
	.section	.nv.callgraph,"",@"SHT_CUDA_CALLGRAPH"
	.align	4
	.sectionentsize	8
	.align		4
        /*0000*/ 	.word	0x00000000
	.align		4
        /*0004*/ 	.word	0xffffffff
	.align		4
        /*0008*/ 	.word	index@(_ZN7cutlass13device_kernelINS_4gemm6kernel13GemmUniversalIN4cute5tupleIJiiiiEEENS1_10collective13CollectiveMmaINS1_35MainloopSm100TmaUmmaWarpSpecializedILi17ELi2ELi4ENS5_IJNS4_1CILi1EEESB_SB_EEEEENS5_IJNSA_ILi64EEENSA_ILi128EEENSA_ILi32EEEEEENS_10bfloat16_tENS5_IJSB_llEEESI_NS5_IJlSB_lEEENS4_8TiledMMAINS4_8MMA_AtomIJNS4_20SM100_MMA_F16BF16_SSISI_SI_fLi64ELi128ELNS4_4UMMA5MajorE1ELSP_0ELNSO_7ScaleInE0ELSQ_0EEEEEENS4_6LayoutISC_NS5_IJNSA_ILi0EEESU_SU_EEEEENS5_IJNS4_10UnderscoreESX_SX_EEEEENS4_13SM90_TMA_LOADENS4_14ComposedLayoutINS4_7SwizzleILi3ELi4ELi3EEENS4_18smem_ptr_flag_bitsILi16EEENST_INS5_IJSE_NSA_ILi8EEEEEENS5_IJSB_SE_EEEEEEEvNS4_8identityES10_NS11_INS12_ILi2ELi4ELi3EEES15_NST_INS5_IJS16_SG_EEENS5_IJSG_SB_EEEEEEEvS1B_EENS_8epilogue10collective18CollectiveEpilogueINS1I_23Sm100TmaWarpSpecializedILi4ELi2ELi16ELb1ELb0EEEJSH_NS5_IJNST_ISE_SB_EENST_ISG_SB_EEEEESI_SK_SI_SK_NS1I_6fusion15FusionCallbacksIS1M_NS1Q_17LinearCombinationISI_fSI_fLNS_15FloatRoundStyleE2EEESH_S1P_JEEENS4_5SM1004TMEM4LOAD26SM100_TMEM_LOAD_16dp256b4xES10_S1G_NS4_17SM75_U32x4_LDSM_NENS4_14SM90_TMA_STOREES1G_NS4_17SM90_U32x4_STSM_NENS4_39AutoVectorizingCopyWithAssumedAlignmentILi128EEEEEEvvEEEEvNT_6ParamsE)
	.align		4
        /*000c*/ 	.word	index@(__assertfail)
	.align		4
        /*0010*/ 	.word	0x00000000
	.align		4
        /*0014*/ 	.word	0xfffffffe
	.align		4
        /*0018*/ 	.word	0x00000000
	.align		4
        /*001c*/ 	.word	0xfffffffd
	.align		4
        /*0020*/ 	.word	0x00000000
	.align		4
        /*0024*/ 	.word	0xfffffffc


//--------------------- .nv.constant4             --------------------------
	.section	.nv.constant4,"a",@progbits
	.align	8
	.align		8
.nv.constant4:
        /*0000*/ 	.dword	__assertfail
	.align		8
        /*0008*/ 	.dword	__unnamed_1
	.align		8
        /*0010*/ 	.dword	__unnamed_2
	.align		8
        /*0018*/ 	.dword	_ZN40_INTERNAL_1dcfb7de_4_k_cu_c6c0273d_291794cuda3std3__45__cpo5beginE
	.align		8
        /*0020*/ 	.dword	_ZN40_INTERNAL_1dcfb7de_4_k_cu_c6c0273d_291794cuda3std3__45__cpo3endE
	.align		8
        /*0028*/ 	.dword	_ZN40_INTERNAL_1dcfb7de_4_k_cu_c6c0273d_291794cuda3std3__45__cpo6cbeginE
	.align		8
        /*0030*/ 	.dword	_ZN40_INTERNAL_1dcfb7de_4_k_cu_c6c0273d_291794cuda3std3__45__cpo4cendE
	.align		8
        /*0038*/ 	.dword	_ZN40_INTERNAL_1dcfb7de_4_k_cu_c6c0273d_291794cuda3std3__442_GLOBAL__N__1dcfb7de_4_k_cu_c6c0273d_291796ignoreE
	.align		8
        /*0040*/ 	.dword	_ZN40_INTERNAL_1dcfb7de_4_k_cu_c6c0273d_291794cuda3std3__419piecewise_constructE
	.align		8
        /*0048*/ 	.dword	_ZN40_INTERNAL_1dcfb7de_4_k_cu_c6c0273d_291794cuda3std3__48in_placeE
	.align		8
        /*0050*/ 	.dword	_ZN40_INTERNAL_1dcfb7de_4_k_cu_c6c0273d_291794cuda3std6ranges3__45__cpo4swapE
	.align		8
        /*0058*/ 	.dword	_ZN40_INTERNAL_1dcfb7de_4_k_cu_c6c0273d_291794cuda3std6ranges3__45__cpo9iter_moveE
	.align		8
        /*0060*/ 	.dword	_ZN40_INTERNAL_1dcfb7de_4_k_cu_c6c0273d_291794cute7productE
	.align		8
        /*0068*/ 	.dword	_ZN40_INTERNAL_1dcfb7de_4_k_cu_c6c0273d_291794cute1_E
	.align		8
        /*0070*/ 	.dword	$str$25
	.align		8
        /*0078*/ 	.dword	$str$26
	.align		8
        /*0080*/ 	.dword	$str$27
	.align		8
        /*0088*/ 	.dword	$str$28


//--------------------- .text._ZN7cutlass13device_kernelINS_4gemm6kernel13GemmUniversalIN4cute5tupleIJiiiiEEENS1_10collective13CollectiveMmaINS1_35MainloopSm100TmaUmmaWarpSpecializedILi17ELi2ELi4ENS5_IJNS4_1CILi1EEESB_SB_EEEEENS5_IJNSA_ILi64EEENSA_ILi128EEENSA_ILi32EEEEEENS_10bfloat16_tENS5_IJSB_llEEESI_NS5_IJlSB_lEEENS4_8TiledMMAINS4_8MMA_AtomIJNS4_20SM100_MMA_F16BF16_SSISI_SI_fLi64ELi128ELNS4_4UMMA5MajorE1ELSP_0ELNSO_7ScaleInE0ELSQ_0EEEEEENS4_6LayoutISC_NS5_IJNSA_ILi0EEESU_SU_EEEEENS5_IJNS4_10UnderscoreESX_SX_EEEEENS4_13SM90_TMA_LOADENS4_14ComposedLayoutINS4_7SwizzleILi3ELi4ELi3EEENS4_18smem_ptr_flag_bitsILi16EEENST_INS5_IJSE_NSA_ILi8EEEEEENS5_IJSB_SE_EEEEEEEvNS4_8identityES10_NS11_INS12_ILi2ELi4ELi3EEES15_NST_INS5_IJS16_SG_EEENS5_IJSG_SB_EEEEEEEvS1B_EENS_8epilogue10collective18CollectiveEpilogueINS1I_23Sm100TmaWarpSpecializedILi4ELi2ELi16ELb1ELb0EEEJSH_NS5_IJNST_ISE_SB_EENST_ISG_SB_EEEEESI_SK_SI_SK_NS1I_6fusion15FusionCallbacksIS1M_NS1Q_17LinearCombinationISI_fSI_fLNS_15FloatRoundStyleE2EEESH_S1P_JEEENS4_5SM1004TMEM4LOAD26SM100_TMEM_LOAD_16dp256b4xES10_S1G_NS4_17SM75_U32x4_LDSM_NENS4_14SM90_TMA_STOREES1G_NS4_17SM90_U32x4_STSM_NENS4_39AutoVectorizingCopyWithAssumedAlignmentILi128EEEEEEvvEEEEvNT_6ParamsE --------------------------
	.section	.text._ZN7cutlass13device_kernelINS_4gemm6kernel13GemmUniversalIN4cute5tupleIJiiiiEEENS1_10collective13CollectiveMmaINS1_35MainloopSm100TmaUmmaWarpSpecializedILi17ELi2ELi4ENS5_IJNS4_1CILi1EEESB_SB_EEEEENS5_IJNSA_ILi64EEENSA_ILi128EEENSA_ILi32EEEEEENS_10bfloat16_tENS5_IJSB_llEEESI_NS5_IJlSB_lEEENS4_8TiledMMAINS4_8MMA_AtomIJNS4_20SM100_MMA_F16BF16_SSISI_SI_fLi64ELi128ELNS4_4UMMA5MajorE1ELSP_0ELNSO_7ScaleInE0ELSQ_0EEEEEENS4_6LayoutISC_NS5_IJNSA_ILi0EEESU_SU_EEEEENS5_IJNS4_10UnderscoreESX_SX_EEEEENS4_13SM90_TMA_LOADENS4_14ComposedLayoutINS4_7SwizzleILi3ELi4ELi3EEENS4_18smem_ptr_flag_bitsILi16EEENST_INS5_IJSE_NSA_ILi8EEEEEENS5_IJSB_SE_EEEEEEEvNS4_8identityES10_NS11_INS12_ILi2ELi4ELi3EEES15_NST_INS5_IJS16_SG_EEENS5_IJSG_SB_EEEEEEEvS1B_EENS_8epilogue10collective18CollectiveEpilogueINS1I_23Sm100TmaWarpSpecializedILi4ELi2ELi16ELb1ELb0EEEJSH_NS5_IJNST_ISE_SB_EENST_ISG_SB_EEEEESI_SK_SI_SK_NS1I_6fusion15FusionCallbacksIS1M_NS1Q_17LinearCombinationISI_fSI_fLNS_15FloatRoundStyleE2EEESH_S1P_JEEENS4_5SM1004TMEM4LOAD26SM100_TMEM_LOAD_16dp256b4xES10_S1G_NS4_17SM75_U32x4_LDSM_NENS4_14SM90_TMA_STOREES1G_NS4_17SM90_U32x4_STSM_NENS4_39AutoVectorizingCopyWithAssumedAlignmentILi128EEEEEEvvEEEEvNT_6ParamsE,"ax",@progbits
	.align	128
.text._ZN7cutlass13device_kernelINS_4gemm6kernel13GemmUniversalIN4cute5tupleIJiiiiEEENS1_10collective13CollectiveMmaINS1_35MainloopSm100TmaUmmaWarpSpecializedILi17ELi2ELi4ENS5_IJNS4_1CILi1EEESB_SB_EEEEENS5_IJNSA_ILi64EEENSA_ILi128EEENSA_ILi32EEEEEENS_10bfloat16_tENS5_IJSB_llEEESI_NS5_IJlSB_lEEENS4_8TiledMMAINS4_8MMA_AtomIJNS4_20SM100_MMA_F16BF16_SSISI_SI_fLi64ELi128ELNS4_4UMMA5MajorE1ELSP_0ELNSO_7ScaleInE0ELSQ_0EEEEEENS4_6LayoutISC_NS5_IJNSA_ILi0EEESU_SU_EEEEENS5_IJNS4_10UnderscoreESX_SX_EEEEENS4_13SM90_TMA_LOADENS4_14ComposedLayoutINS4_7SwizzleILi3ELi4ELi3EEENS4_18smem_ptr_flag_bitsILi16EEENST_INS5_IJSE_NSA_ILi8EEEEEENS5_IJSB_SE_EEEEEEEvNS4_8identityES10_NS11_INS12_ILi2ELi4ELi3EEES15_NST_INS5_IJS16_SG_EEENS5_IJSG_SB_EEEEEEEvS1B_EENS_8epilogue10collective18CollectiveEpilogueINS1I_23Sm100TmaWarpSpecializedILi4ELi2ELi16ELb1ELb0EEEJSH_NS5_IJNST_ISE_SB_EENST_ISG_SB_EEEEESI_SK_SI_SK_NS1I_6fusion15FusionCallbacksIS1M_NS1Q_17LinearCombinationISI_fSI_fLNS_15FloatRoundStyleE2EEESH_S1P_JEEENS4_5SM1004TMEM4LOAD26SM100_TMEM_LOAD_16dp256b4xES10_S1G_NS4_17SM75_U32x4_LDSM_NENS4_14SM90_TMA_STOREES1G_NS4_17SM90_U32x4_STSM_NENS4_39AutoVectorizingCopyWithAssumedAlignmentILi128EEEEEEvvEEEEvNT_6ParamsE:
        .type           _ZN7cutlass13device_kernelINS_4gemm6kernel13GemmUniversalIN4cute5tupleIJiiiiEEENS1_10collective13CollectiveMmaINS1_35MainloopSm100TmaUmmaWarpSpecializedILi17ELi2ELi4ENS5_IJNS4_1CILi1EEESB_SB_EEEEENS5_IJNSA_ILi64EEENSA_ILi128EEENSA_ILi32EEEEEENS_10bfloat16_tENS5_IJSB_llEEESI_NS5_IJlSB_lEEENS4_8TiledMMAINS4_8MMA_AtomIJNS4_20SM100_MMA_F16BF16_SSISI_SI_fLi64ELi128ELNS4_4UMMA5MajorE1ELSP_0ELNSO_7ScaleInE0ELSQ_0EEEEEENS4_6LayoutISC_NS5_IJNSA_ILi0EEESU_SU_EEEEENS5_IJNS4_10UnderscoreESX_SX_EEEEENS4_13SM90_TMA_LOADENS4_14ComposedLayoutINS4_7SwizzleILi3ELi4ELi3EEENS4_18smem_ptr_flag_bitsILi16EEENST_INS5_IJSE_NSA_ILi8EEEEEENS5_IJSB_SE_EEEEEEEvNS4_8identityES10_NS11_INS12_ILi2ELi4ELi3EEES15_NST_INS5_IJS16_SG_EEENS5_IJSG_SB_EEEEEEEvS1B_EENS_8epilogue10collective18CollectiveEpilogueINS1I_23Sm100TmaWarpSpecializedILi4ELi2ELi16ELb1ELb0EEEJSH_NS5_IJNST_ISE_SB_EENST_ISG_SB_EEEEESI_SK_SI_SK_NS1I_6fusion15FusionCallbacksIS1M_NS1Q_17LinearCombinationISI_fSI_fLNS_15FloatRoundStyleE2EEESH_S1P_JEEENS4_5SM1004TMEM4LOAD26SM100_TMEM_LOAD_16dp256b4xES10_S1G_NS4_17SM75_U32x4_LDSM_NENS4_14SM90_TMA_STOREES1G_NS4_17SM90_U32x4_STSM_NENS4_39AutoVectorizingCopyWithAssumedAlignmentILi128EEEEEEvvEEEEvNT_6ParamsE,@function
        .size           _ZN7cutlass13device_kernelINS_4gemm6kernel13GemmUniversalIN4cute5tupleIJiiiiEEENS1_10collective13CollectiveMmaINS1_35MainloopSm100TmaUmmaWarpSpecializedILi17ELi2ELi4ENS5_IJNS4_1CILi1EEESB_SB_EEEEENS5_IJNSA_ILi64EEENSA_ILi128EEENSA_ILi32EEEEEENS_10bfloat16_tENS5_IJSB_llEEESI_NS5_IJlSB_lEEENS4_8TiledMMAINS4_8MMA_AtomIJNS4_20SM100_MMA_F16BF16_SSISI_SI_fLi64ELi128ELNS4_4UMMA5MajorE1ELSP_0ELNSO_7ScaleInE0ELSQ_0EEEEEENS4_6LayoutISC_NS5_IJNSA_ILi0EEESU_SU_EEEEENS5_IJNS4_10UnderscoreESX_SX_EEEEENS4_13SM90_TMA_LOADENS4_14ComposedLayoutINS4_7SwizzleILi3ELi4ELi3EEENS4_18smem_ptr_flag_bitsILi16EEENST_INS5_IJSE_NSA_ILi8EEEEEENS5_IJSB_SE_EEEEEEEvNS4_8identityES10_NS11_INS12_ILi2ELi4ELi3EEES15_NST_INS5_IJS16_SG_EEENS5_IJSG_SB_EEEEEEEvS1B_EENS_8epilogue10collective18CollectiveEpilogueINS1I_23Sm100TmaWarpSpecializedILi4ELi2ELi16ELb1ELb0EEEJSH_NS5_IJNST_ISE_SB_EENST_ISG_SB_EEEEESI_SK_SI_SK_NS1I_6fusion15FusionCallbacksIS1M_NS1Q_17LinearCombinationISI_fSI_fLNS_15FloatRoundStyleE2EEESH_S1P_JEEENS4_5SM1004TMEM4LOAD26SM100_TMEM_LOAD_16dp256b4xES10_S1G_NS4_17SM75_U32x4_LDSM_NENS4_14SM90_TMA_STOREES1G_NS4_17SM90_U32x4_STSM_NENS4_39AutoVectorizingCopyWithAssumedAlignmentILi128EEEEEEvvEEEEvNT_6ParamsE,(.L_x_216 - _ZN7cutlass13device_kernelINS_4gemm6kernel13GemmUniversalIN4cute5tupleIJiiiiEEENS1_10collective13CollectiveMmaINS1_35MainloopSm100TmaUmmaWarpSpecializedILi17ELi2ELi4ENS5_IJNS4_1CILi1EEESB_SB_EEEEENS5_IJNSA_ILi64EEENSA_ILi128EEENSA_ILi32EEEEEENS_10bfloat16_tENS5_IJSB_llEEESI_NS5_IJlSB_lEEENS4_8TiledMMAINS4_8MMA_AtomIJNS4_20SM100_MMA_F16BF16_SSISI_SI_fLi64ELi128ELNS4_4UMMA5MajorE1ELSP_0ELNSO_7ScaleInE0ELSQ_0EEEEEENS4_6LayoutISC_NS5_IJNSA_ILi0EEESU_SU_EEEEENS5_IJNS4_10UnderscoreESX_SX_EEEEENS4_13SM90_TMA_LOADENS4_14ComposedLayoutINS4_7SwizzleILi3ELi4ELi3EEENS4_18smem_ptr_flag_bitsILi16EEENST_INS5_IJSE_NSA_ILi8EEEEEENS5_IJSB_SE_EEEEEEEvNS4_8identityES10_NS11_INS12_ILi2ELi4ELi3EEES15_NST_INS5_IJS16_SG_EEENS5_IJSG_SB_EEEEEEEvS1B_EENS_8epilogue10collective18CollectiveEpilogueINS1I_23Sm100TmaWarpSpecializedILi4ELi2ELi16ELb1ELb0EEEJSH_NS5_IJNST_ISE_SB_EENST_ISG_SB_EEEEESI_SK_SI_SK_NS1I_6fusion15FusionCallbacksIS1M_NS1Q_17LinearCombinationISI_fSI_fLNS_15FloatRoundStyleE2EEESH_S1P_JEEENS4_5SM1004TMEM4LOAD26SM100_TMEM_LOAD_16dp256b4xES10_S1G_NS4_17SM75_U32x4_LDSM_NENS4_14SM90_TMA_STOREES1G_NS4_17SM90_U32x4_STSM_NENS4_39AutoVectorizingCopyWithAssumedAlignmentILi128EEEEEEvvEEEEvNT_6ParamsE)
        .other          _ZN7cutlass13device_kernelINS_4gemm6kernel13GemmUniversalIN4cute5tupleIJiiiiEEENS1_10collective13CollectiveMmaINS1_35MainloopSm100TmaUmmaWarpSpecializedILi17ELi2ELi4ENS5_IJNS4_1CILi1EEESB_SB_EEEEENS5_IJNSA_ILi64EEENSA_ILi128EEENSA_ILi32EEEEEENS_10bfloat16_tENS5_IJSB_llEEESI_NS5_IJlSB_lEEENS4_8TiledMMAINS4_8MMA_AtomIJNS4_20SM100_MMA_F16BF16_SSISI_SI_fLi64ELi128ELNS4_4UMMA5MajorE1ELSP_0ELNSO_7ScaleInE0ELSQ_0EEEEEENS4_6LayoutISC_NS5_IJNSA_ILi0EEESU_SU_EEEEENS5_IJNS4_10UnderscoreESX_SX_EEEEENS4_13SM90_TMA_LOADENS4_14ComposedLayoutINS4_7SwizzleILi3ELi4ELi3EEENS4_18smem_ptr_flag_bitsILi16EEENST_INS5_IJSE_NSA_ILi8EEEEEENS5_IJSB_SE_EEEEEEEvNS4_8identityES10_NS11_INS12_ILi2ELi4ELi3EEES15_NST_INS5_IJS16_SG_EEENS5_IJSG_SB_EEEEEEEvS1B_EENS_8epilogue10collective18CollectiveEpilogueINS1I_23Sm100TmaWarpSpecializedILi4ELi2ELi16ELb1ELb0EEEJSH_NS5_IJNST_ISE_SB_EENST_ISG_SB_EEEEESI_SK_SI_SK_NS1I_6fusion15FusionCallbacksIS1M_NS1Q_17LinearCombinationISI_fSI_fLNS_15FloatRoundStyleE2EEESH_S1P_JEEENS4_5SM1004TMEM4LOAD26SM100_TMEM_LOAD_16dp256b4xES10_S1G_NS4_17SM75_U32x4_LDSM_NENS4_14SM90_TMA_STOREES1G_NS4_17SM90_U32x4_STSM_NENS4_39AutoVectorizingCopyWithAssumedAlignmentILi128EEEEEEvvEEEEvNT_6ParamsE,@"STO_CUDA_ENTRY STV_DEFAULT"
_ZN7cutlass13device_kernelINS_4gemm6kernel13GemmUniversalIN4cute5tupleIJiiiiEEENS1_10collective13CollectiveMmaINS1_35MainloopSm100TmaUmmaWarpSpecializedILi17ELi2ELi4ENS5_IJNS4_1CILi1EEESB_SB_EEEEENS5_IJNSA_ILi64EEENSA_ILi128EEENSA_ILi32EEEEEENS_10bfloat16_tENS5_IJSB_llEEESI_NS5_IJlSB_lEEENS4_8TiledMMAINS4_8MMA_AtomIJNS4_20SM100_MMA_F16BF16_SSISI_SI_fLi64ELi128ELNS4_4UMMA5MajorE1ELSP_0ELNSO_7ScaleInE0ELSQ_0EEEEEENS4_6LayoutISC_NS5_IJNSA_ILi0EEESU_SU_EEEEENS5_IJNS4_10UnderscoreESX_SX_EEEEENS4_13SM90_TMA_LOADENS4_14ComposedLayoutINS4_7SwizzleILi3ELi4ELi3EEENS4_18smem_ptr_flag_bitsILi16EEENST_INS5_IJSE_NSA_ILi8EEEEEENS5_IJSB_SE_EEEEEEEvNS4_8identityES10_NS11_INS12_ILi2ELi4ELi3EEES15_NST_INS5_IJS16_SG_EEENS5_IJSG_SB_EEEEEEEvS1B_EENS_8epilogue10collective18CollectiveEpilogueINS1I_23Sm100TmaWarpSpecializedILi4ELi2ELi16ELb1ELb0EEEJSH_NS5_IJNST_ISE_SB_EENST_ISG_SB_EEEEESI_SK_SI_SK_NS1I_6fusion15FusionCallbacksIS1M_NS1Q_17LinearCombinationISI_fSI_fLNS_15FloatRoundStyleE2EEESH_S1P_JEEENS4_5SM1004TMEM4LOAD26SM100_TMEM_LOAD_16dp256b4xES10_S1G_NS4_17SM75_U32x4_LDSM_NENS4_14SM90_TMA_STOREES1G_NS4_17SM90_U32x4_STSM_NENS4_39AutoVectorizingCopyWithAssumedAlignmentILi128EEEEEEvvEEEEvNT_6ParamsE:
[----:B------:R-:W1:Y:S01]  /*0000*/  LDC R1, c[0x0][0x37c] ;  /* 0x0000df00ff017b82 */ /* 0x000e620000000800 */
[----:B------:R-:W2:Y:S01]  /*0010*/  S2R R72, SR_TID.X ;  /* 0x0000000000487919 */ /* 0x000ea20000002100 */
[----:B------:R-:W3:Y:S01]  /*0020*/  LDCU.64 UR4, c[0x0][0x890] ;  /* 0x00011200ff0477ac */ /* 0x000ee20008000a00 */
[----:B------:R-:W-:Y:S02]  /*0030*/  PRMT R59, RZ, 0x7610, R59 ;  /* 0x00007610ff3b7816 */ /* 0x000fe4000000003b */
[----:B------:R-:W-:Y:S01]  /*0040*/  ELECT P5, URZ, PT ;  /* 0x0000000000ff782f */ /* 0x000fe200038a0000 */
[----:B------:R-:W4:Y:S01]  /*0050*/  LDCU.64 UR46, c[0x0][0x358] ;  /* 0x00006b00ff2e77ac */ /* 0x000f220008000a00 */
[----:B---3--:R-:W-:-:S04]  /*0060*/  UISETP.NE.U32.AND UP0, UPT, UR4, URZ, UPT ;  /* 0x000000ff0400728c */ /* 0x008fc8000bf05070 */
[----:B------:R-:W-:Y:S01]  /*0070*/  UISETP.NE.AND.EX UP0, UPT, UR5, URZ, UPT, UP0 ;  /* 0x000000ff0500728c */ /* 0x000fe2000bf05300 */
[----:B--2---:R-:W-:-:S05]  /*0080*/  SHF.R.U32.HI R65, RZ, 0x5, R72 ;  /* 0x00000005ff417819 */ /* 0x004fca0000011648 */
[----:B------:R-:W2:Y:S02]  /*0090*/  SHFL.IDX PT, R0, R65, RZ, 0x1f ;  /* 0x00001fff41007589 */ /* 0x000ea400000e0000 */
[----:B--2---:R-:W-:Y:S01]  /*00a0*/  R2UR UR8, R0 ;  /* 0x00000000000872ca */ /* 0x004fe200000e0000 */
[----:B-1--4-:R-:W-:-:S14]  /*00b0*/  BRA.U UP0, `(.L_x_0) ;  /* 0x00000001002c7547 */ /* 0x012fdc000b800000 */
[----:B------:R-:W1:Y:S02]  /*00c0*/  LDCU.64 UR6, c[0x0][0x888] ;  /* 0x00011100ff0677ac */ /* 0x000e640008000a00 */
[----:B-1----:R-:W-:-:S04]  /*00d0*/  UISETP.NE.U32.AND UP0, UPT, UR6, URZ, UPT ;  /* 0x000000ff0600728c */ /* 0x002fc8000bf05070 */
[----:B------:R-:W-:-:S09]  /*00e0*/  UISETP.NE.AND.EX UP0, UPT, UR7, URZ, UPT, UP0 ;  /* 0x000000ff0700728c */ /* 0x000fd2000bf05300 */
[----:B------:R-:W-:Y:S05]  /*00f0*/  BRA.U !UP0, `(.L_x_1) ;  /* 0x0000000108107547 */ /* 0x000fea000b800000 */
[----:B------:R-:W1:Y:S02]  /*0100*/  LDC.64 R2, c[0x0][0x888] ;  /* 0x00022200ff027b82 */ /* 0x000e640000000a00 */
[----:B-1----:R1:W5:Y:S01]  /*0110*/  LDG.E R35, desc[UR46][R2.64] ;  /* 0x0000002e02237981 */ /* 0x002362000c1e1900 */
[----:B------:R-:W-:Y:S01]  /*0120*/  HFMA2 R59, -RZ, RZ, 0, 5.9604644775390625e-08 ;  /* 0x00000001ff3b7431 */ /* 0x000fe200000001ff */
[----:B------:R-:W-:Y:S05]  /*0130*/  BRA `(.L_x_0) ;  /* 0x00000000000c7947 */ /* 0x000fea0003800000 */
.L_x_1:
[----:B------:R-:W1:Y:S01]  /*0140*/  LDCU UR6, c[0x0][0x880] ;  /* 0x00011000ff0677ac */ /* 0x000e620008000800 */
[----:B------:R-:W-:Y:S01]  /*0150*/  HFMA2 R59, -RZ, RZ, 0, 5.9604644775390625e-08 ;  /* 0x00000001ff3b7431 */ /* 0x000fe200000001ff */
[----:B-1----:R-:W-:-:S07]  /*0160*/  MOV R35, UR6 ;  /* 0x0000000600237c02 */ /* 0x002fce0008000f00 */
.L_x_0:
[----:B------:R-:W2:Y:S02]  /*0170*/  LDCU.64 UR6, c[0x0][0x8b0] ;  /* 0x00011600ff0677ac */ /* 0x000ea40008000a00 */
[----:B--2---:R-:W-:-:S04]  /*0180*/  UISETP.NE.U32.AND UP0, UPT, UR6, URZ, UPT ;  /* 0x000000ff0600728c */ /* 0x004fc8000bf05070 */
[----:B------:R-:W-:-:S09]  /*0190*/  UISETP.NE.AND.EX UP0, UPT, UR7, URZ, UPT, UP0 ;  /* 0x000000ff0700728c */ /* 0x000fd2000bf05300 */
[----:B------:R-:W-:Y:S05]  /*01a0*/  BRA.U UP0, `(.L_x_2) ;  /* 0x0000000100247547 */ /* 0x000fea000b800000 */
[----:B------:R-:W2:Y:S02]  /*01b0*/  LDCU.64 UR6, c[0x0][0x8a8] ;  /* 0x00011500ff0677ac */ /* 0x000ea40008000a00 */
[----:B--2---:R-:W-:-:S04]  /*01c0*/  UISETP.NE.U32.AND UP0, UPT, UR6, URZ, UPT ;  /* 0x000000ff0600728c */ /* 0x004fc8000bf05070 */
[----:B------:R-:W-:-:S09]  /*01d0*/  UISETP.NE.AND.EX UP0, UPT, UR7, URZ, UPT, UP0 ;  /* 0x000000ff0700728c */ /* 0x000fd2000bf05300 */
[----:B------:R-:W-:Y:S05]  /*01e0*/  BRA.U !UP0, `(.L_x_3) ;  /* 0x00000001080c7547 */ /* 0x000fea000b800000 */
[----:B-1----:R-:W1:Y:S02]  /*01f0*/  LDC.64 R2, c[0x0][0x8a8] ;  /* 0x00022a00ff027b82 */ /* 0x002e640000000a00 */
[----:B-1----:R2:W5:Y:S01]  /*0200*/  LDG.E R33, desc[UR46][R2.64] ;  /* 0x0000002e02217981 */ /* 0x002562000c1e1900 */
[----:B------:R-:W-:Y:S05]  /*0210*/  BRA `(.L_x_2) ;  /* 0x0000000000087947 */ /* 0x000fea0003800000 */
.L_x_3:
[----:B------:R-:W2:Y:S02]  /*0220*/  LDCU UR6, c[0x0][0x8a0] ;  /* 0x00011400ff0677ac */ /* 0x000ea40008000800 */
[----:B--2---:R-:W-:Y:S02]  /*0230*/  MOV R33, UR6 ;  /* 0x0000000600217c02 */ /* 0x004fe40008000f00 */
.L_x_2:
[----:B------:R-:W-:Y:S01]  /*0240*/  IMAD.U32 R0, RZ, RZ, UR8 ;  /* 0x00000008ff007e24 */ /* 0x000fe2000f8e00ff */
[----:B------:R-:W-:Y:S04]  /*0250*/  BSSY.RECONVERGENT B0, `(.L_x_4) ;  /* 0x000000c000007945 */ /* 0x000fe80003800200 */
[C---:B------:R-:W-:Y:S02]  /*0260*/  ISETP.NE.OR P1, PT, R0.reuse, 0x1, !P5 ;  /* 0x000000010000780c */ /* 0x040fe40006f25670 */
[----:B------:R-:W-:-:S11]  /*0270*/  ISETP.NE.OR P0, PT, R0, 0x3, !P5 ;  /* 0x000000030000780c */ /* 0x000fd60006f05670 */
[----:B------:R-:W-:Y:S05]  /*0280*/  @P1 BRA `(.L_x_5) ;  /* 0x0000000000201947 */ /* 0x000fea0003800000 */
[----:B------:R-:W3:Y:S02]  /*0290*/  LDCU.64 UR6, c[0x0][0x348] ;  /* 0x00006900ff0677ac */ /* 0x000ee40008000a00 */
[----:B---3--:R-:W-:Y:S02]  /*02a0*/  UIADD3 UR10, UP1, UPT, UR6, 0x80, URZ ;  /* 0x00000080060a7890 */ /* 0x008fe4000ff3e0ff */
[----:B------:R-:W-:Y:S02]  /*02b0*/  UIADD3 UR6, UP0, UPT, UR6, 0x180, URZ ;  /* 0x0000018006067890 */ /* 0x000fe4000ff1e0ff */
[----:B------:R-:W-:Y:S02]  /*02c0*/  UIADD3.X UR11, UPT, UPT, URZ, UR7, URZ, UP1, !UPT ;  /* 0x00000007ff0b7290 */ /* 0x000fe40008ffe4ff */
[----:B------:R-:W-:-:S07]  /*02d0*/  UIADD3.X UR7, UPT, UPT, URZ, UR7, URZ, UP0, !UPT ;  /* 0x00000007ff077290 */ /* 0x000fce00087fe4ff */
[----:B------:R3:W-:Y:S02]  /*02e0*/  UTMACCTL.PF [UR10] ;  /* 0x000000000a0079b9 */ /* 0x0007e40008040000 */
[----:B------:R3:W-:Y:S02]  /*02f0*/  UTMACCTL.PF [UR6] ;  /* 0x00000000060079b9 */ /* 0x0007e40008040000 */
[----:B---3--:R-:W-:Y:S01]  /*0300*/  NOP ;  /* 0x0000000000007918 */ /* 0x008fe20000000000 */
.L_x_5:
[----:B------:R-:W-:Y:S05]  /*0310*/  BSYNC.RECONVERGENT B0 ;  /* 0x0000000000007941 */ /* 0x000fea0003800200 */
.L_x_4:
[----:B------:R-:W-:Y:S04]  /*0320*/  BSSY.RECONVERGENT B0, `(.L_x_6) ;  /* 0x000000a000007945 */ /* 0x000fe80003800200 */
        /* <DEDUP_REMOVED lines=9> */
.L_x_7:
[----:B------:R-:W-:Y:S05]  /*03c0*/  BSYNC.RECONVERGENT B0 ;  /* 0x0000000000007941 */ /* 0x000fea0003800200 */
.L_x_6:
[----:B------:R-:W3:Y:S01]  /*03d0*/  LDCU.64 UR6, c[0x0][0x888] ;  /* 0x00011100ff0677ac */ /* 0x000ee20008000a00 */
[----:B------:R-:W-:Y:S02]  /*03e0*/  UISETP.EQ.U32.AND UP1, UPT, UR4, URZ, UPT ;  /* 0x000000ff0400728c */ /* 0x000fe4000bf22070 */
[----:B------:R-:W-:Y:S02]  /*03f0*/  UPLOP3.LUT UP2, UPT, UPT, UPT, UPT, 0x80, 0x8 ;  /* 0x000000000008789c */ /* 0x000fe40003f4f070 */
[----:B---3--:R-:W-:-:S04]  /*0400*/  UISETP.NE.U32.AND UP0, UPT, UR6, URZ, UPT ;  /* 0x000000ff0600728c */ /* 0x008fc8000bf05070 */
[----:B------:R-:W-:-:S04]  /*0410*/  UISETP.NE.AND.EX UP0, UPT, UR7, URZ, UPT, UP0 ;  /* 0x000000ff0700728c */ /* 0x000fc8000bf05300 */
[----:B------:R-:W-:-:S04]  /*0420*/  UISETP.EQ.OR.EX UP3, UPT, UR5, URZ, !UP0, UP1 ;  /* 0x000000ff0500728c */ /* 0x000fc8000c762710 */
[----:B------:R-:W-:-:S05]  /*0430*/  UP2UR UR50, UPR, URZ, 0x8 ;  /* 0x00000008ff327883 */ /* 0x000fca0008000000 */
[----:B------:R-:W-:Y:S07]  /*0440*/  BRA.U !UP3, `(.L_x_8) ;  /* 0x000000010b207547 */ /* 0x000fee000b800000 */
[----:B------:R-:W-:Y:S01]  /*0450*/  UISETP.NE.U32.AND UP2, UPT, UR4, URZ, UPT ;  /* 0x000000ff0400728c */ /* 0x000fe2000bf45070 */
[----:B-----5:R-:W-:Y:S01]  /*0460*/  FSETP.NEU.AND P0, PT, R35, RZ, PT ;  /* 0x000000ff2300720b */ /* 0x020fe20003f0d000 */
[----:B------:R-:W-:Y:S02]  /*0470*/  USEL UR4, URZ, 0xffffffff, UP0 ;  /* 0xffffffffff047887 */ /* 0x000fe40008000000 */
[----:B------:R-:W-:-:S10]  /*0480*/  UISETP.NE.AND.EX UP2, UPT, UR5, URZ, UPT, UP2 ;  /* 0x000000ff0500728c */ /* 0x000fd4000bf45320 */
[----:B------:R-:W-:Y:S01]  /*0490*/  VOTEU.ANY UP1, P0 ;  /* 0x0000000000ff7886 */ /* 0x000fe20000020100 */
[----:B------:R-:W-:-:S04]  /*04a0*/  @!UP2 USEL UR4, URZ, 0xffffffff, UP1 ;  /* 0xffffffffff04a887 */ /* 0x000fc80008800000 */
[----:B------:R-:W-:-:S04]  /*04b0*/  ULOP3.LUT UR4, UR4, 0x1, URZ, 0xc0, !UPT ;  /* 0x0000000104047892 */ /* 0x000fc8000f8ec0ff */
[----:B------:R-:W-:-:S11]  /*04c0*/  UISETP.NE.U32.AND UP2, UPT, UR4, 0x1, UPT ;  /* 0x000000010400788c */ /* 0x000fd6000bf45070 */
.L_x_8:
[----:B-12---:R-:W1:Y:S01]  /*04d0*/  SHFL.IDX PT, R2, R65, RZ, 0x1f ;  /* 0x00001fff41027589 */ /* 0x006e6200000e0000 */
[----:B------:R-:W-:-:S04]  /*04e0*/  UISETP.NE.AND UP1, UPT, UR8, 0x2, UPT ;  /* 0x000000020800788c */ /* 0x000fc8000bf25270 */
[----:B------:R-:W-:Y:S01]  /*04f0*/  USEL UR6, URZ, 0x1, UP1 ;  /* 0x00000001ff067887 */ /* 0x000fe20008800000 */
[----:B-1----:R-:W-:-:S13]  /*0500*/  ISETP.NE.AND P0, PT, R2, RZ, PT ;  /* 0x000000ff0200720c */ /* 0x002fda0003f05270 */
[----:B------:R-:W-:Y:S05]  /*0510*/  @P0 BRA `(.L_x_9) ;  /* 0x0000000000bc0947 */ /* 0x000fea0003800000 */
[----:B------:R-:W-:Y:S01]  /*0520*/  ELECT P0, URZ, PT ;  /* 0x0000000000ff782f */ /* 0x000fe20003800000 */
[----:B------:R-:W-:-:S12]  /*0530*/  BSSY.RECONVERGENT B0, `(.L_x_9) ;  /* 0x000002d000007945 */ /* 0x000fd80003800200 */
[----:B------:R-:W-:Y:S05]  /*0540*/  @!P0 BRA `(.L_x_10) ;  /* 0x0000000000ac8947 */ /* 0x000fea0003800000 */
[----:B------:R-:W1:Y:S01]  /*0550*/  S2UR UR5, SR_CgaCtaId ;  /* 0x00000000000579c3 */ /* 0x000e620000008800 */
[----:B------:R-:W-:Y:S01]  /*0560*/  UMOV UR7, 0x400 ;  /* 0x0000040000077882 */ /* 0x000fe20000000000 */
[----:B------:R-:W-:Y:S02]  /*0570*/  UMOV UR4, 0x1 ;  /* 0x0000000100047882 */ /* 0x000fe40000000000 */
[----:B------:R-:W-:-:S04]  /*0580*/  UIADD3 UR10, UPT, UPT, -UR4, 0x100000, URZ ;  /* 0x00100000040a7890 */ /* 0x000fc8000fffe1ff */
[----:B------:R-:W-:Y:S02]  /*0590*/  USHF.L.U32 UR11, UR10, 0xb, URZ ;  /* 0x0000000b0a0b7899 */ /* 0x000fe400080006ff */
[----:B------:R-:W-:Y:S02]  /*05a0*/  USHF.L.U32 UR10, UR10, 0x1, URZ ;  /* 0x000000010a0a7899 */ /* 0x000fe400080006ff */
[----:B-1----:R-:W-:Y:S01]  /*05b0*/  ULEA UR5, UR5, UR7, 0x18 ;  /* 0x0000000705057291 */ /* 0x002fe2000f8ec0ff */
[----:B------:R-:W1:Y:S11]  /*05c0*/  FENCE.VIEW.ASYNC.S ;  /* 0x00000000000073c6 */ /* 0x000e760000000000 */
[----:B-1----:R1:W2:Y:S01]  /*05d0*/  SYNCS.EXCH.64 URZ, [UR5], UR10 ;  /* 0x0000000a05ff75b2 */ /* 0x0022a20008000100 */
[----:B------:R1:W3:Y:S01]  /*05e0*/  SYNCS.EXCH.64 URZ, [UR5+0x88], UR10 ;  /* 0x0000880a05ff75b2 */ /* 0x0002e20008000100 */
[----:B------:R1:W4:Y:S01]  /*05f0*/  SYNCS.EXCH.64 URZ, [UR5+0x8], UR10 ;  /* 0x0000080a05ff75b2 */ /* 0x0003220008000100 */
[----:B------:R1:W1:Y:S01]  /*0600*/  SYNCS.EXCH.64 URZ, [UR5+0x90], UR10 ;  /* 0x0000900a05ff75b2 */ /* 0x0002620008000100 */
        /* <DEDUP_REMOVED lines=30> */
[----:B--234-:R-:W-:Y:S01]  /*07f0*/  NOP ;  /* 0x0000000000007918 */ /* 0x01cfe20000000000 */
.L_x_10:
[----:B-1----:R-:W-:Y:S05]  /*0800*/  BSYNC.RECONVERGENT B0 ;  /* 0x0000000000007941 */ /* 0x002fea0003800200 */
.L_x_9:
[----:B------:R-:W1:Y:S01]  /*0810*/  SHFL.IDX PT, R2, R65, RZ, 0x1f ;  /* 0x00001fff41027589 */ /* 0x000e6200000e0000 */
[----:B------:R-:W-:Y:S01]  /*0820*/  NOP ;  /* 0x0000000000007918 */ /* 0x000fe20000000000 */
[----:B-1----:R-:W-:-:S13]  /*0830*/  ISETP.NE.AND P0, PT, R2, 0x1, PT ;  /* 0x000000010200780c */ /* 0x002fda0003f05270 */
[----:B------:R-:W-:Y:S05]  /*0840*/  @P0 BRA `(.L_x_11) ;  /* 0x0000000000580947 */ /* 0x000fea0003800000 */
[----:B------:R-:W1:Y:S01]  /*0850*/  S2UR UR7, SR_CgaCtaId ;  /* 0x00000000000779c3 */ /* 0x000e620000008800 */
[----:B------:R-:W-:Y:S01]  /*0860*/  UMOV UR9, 0x400 ;  /* 0x0000040000097882 */ /* 0x000fe20000000000 */
[----:B------:R-:W-:Y:S01]  /*0870*/  UMOV UR5, 0x20 ;  /* 0x0000002000057882 */ /* 0x000fe20000000000 */
[----:B------:R-:W-:Y:S01]  /*0880*/  UMOV UR4, 0x80 ;  /* 0x0000008000047882 */ /* 0x000fe20000000000 */
[----:B------:R-:W-:-:S04]  /*0890*/  UIADD3 UR10, UPT, UPT, -UR5, 0x100000, URZ ;  /* 0x00100000050a7890 */ /* 0x000fc8000fffe1ff */
[----:B------:R-:W-:Y:S02]  /*08a0*/  USHF.L.U32 UR11, UR10, 0xb, URZ ;  /* 0x0000000b0a0b7899 */ /* 0x000fe400080006ff */
[----:B------:R-:W-:Y:S02]  /*08b0*/  USHF.L.U32 UR10, UR10, 0x1, URZ ;  /* 0x000000010a0a7899 */ /* 0x000fe400080006ff */
[----:B------:R-:W-:-:S04]  /*08c0*/  UIADD3 UR4, UPT, UPT, -UR4, 0x100000, URZ ;  /* 0x0010000004047890 */ /* 0x000fc8000fffe1ff */
[----:B------:R-:W-:Y:S02]  /*08d0*/  USHF.L.U32 UR5, UR4, 0xb, URZ ;  /* 0x0000000b04057899 */ /* 0x000fe400080006ff */
[----:B------:R-:W-:Y:S01]  /*08e0*/  USHF.L.U32 UR4, UR4, 0x1, URZ ;  /* 0x0000000104047899 */ /* 0x000fe200080006ff */
[----:B------:R-:W-:Y:S01]  /*08f0*/  ELECT P0, URZ, PT ;  /* 0x0000000000ff782f */ /* 0x000fe20003800000 */
[----:B-1----:R-:W-:Y:S01]  /*0900*/  ULEA UR7, UR7, UR9, 0x18 ;  /* 0x0000000907077291 */ /* 0x002fe2000f8ec0ff */
[----:B------:R-:W1:Y:S11]  /*0910*/  FENCE.VIEW.ASYNC.S ;  /* 0x00000000000073c6 */ /* 0x000e760000000000 */
[----:B-1----:R1:W2:Y:S01]  /*0920*/  SYNCS.EXCH.64 URZ, [UR7+0x110], UR10 ;  /* 0x0001100a07ff75b2 */ /* 0x0022a20008000100 */
[----:B------:R1:W3:Y:S01]  /*0930*/  SYNCS.EXCH.64 URZ, [UR7+0x130], UR4 ;  /* 0x0001300407ff75b2 */ /* 0x0002e20008000100 */
[----:B------:R1:W4:Y:S01]  /*0940*/  SYNCS.EXCH.64 URZ, [UR7+0x118], UR10 ;  /* 0x0001180a07ff75b2 */ /* 0x0003220008000100 */
[----:B------:R1:W1:Y:S01]  /*0950*/  SYNCS.EXCH.64 URZ, [UR7+0x138], UR4 ;  /* 0x0001380407ff75b2 */ /* 0x0002620008000100 */
[----:B------:R1:W1:Y:S01]  /*0960*/  SYNCS.EXCH.64 URZ, [UR7+0x120], UR10 ;  /* 0x0001200a07ff75b2 */ /* 0x0002620008000100 */
[----:B------:R1:W1:Y:S01]  /*0970*/  SYNCS.EXCH.64 URZ, [UR7+0x140], UR4 ;  /* 0x0001400407ff75b2 */ /* 0x0002620008000100 */
[----:B------:R1:W1:Y:S01]  /*0980*/  SYNCS.EXCH.64 URZ, [UR7+0x128], UR10 ;  /* 0x0001280a07ff75b2 */ /* 0x0002620008000100 */
[----:B------:R1:W1:Y:S01]  /*0990*/  SYNCS.EXCH.64 URZ, [UR7+0x148], UR4 ;  /* 0x0001480407ff75b2 */ /* 0x0002620008000100 */
[----:B------:R-:W-:Y:S01]  /*09a0*/  NOP ;  /* 0x0000000000007918 */ /* 0x000fe20000000000 */
.L_x_11:
[----:B------:R-:W2:Y:S01]  /*09b0*/  SHFL.IDX PT, R2, R65, RZ, 0x1f ;  /* 0x00001fff41027589 */ /* 0x000ea200000e0000 */
[----:B------:R-:W-:Y:S01]  /*09c0*/  NOP ;  /* 0x0000000000007918 */ /* 0x000fe20000000000 */
[----:B--2---:R-:W-:-:S13]  /*09d0*/  ISETP.NE.AND P0, PT, R2, 0x3, PT ;  /* 0x000000030200780c */ /* 0x004fda0003f05270 */
[----:B------:R-:W-:Y:S05]  /*09e0*/  @P0 BRA `(.L_x_12) ;  /* 0x0000000000300947 */ /* 0x000fea0003800000 */
[----:B-1----:R-:W1:Y:S01]  /*09f0*/  S2UR UR5, SR_CgaCtaId ;  /* 0x00000000000579c3 */ /* 0x002e620000008800 */
[----:B------:R-:W-:Y:S01]  /*0a00*/  UMOV UR7, 0x400 ;  /* 0x0000040000077882 */ /* 0x000fe20000000000 */
[----:B------:R-:W-:Y:S01]  /*0a10*/  UMOV UR4, 0x20 ;  /* 0x0000002000047882 */ /* 0x000fe20000000000 */
[----:B------:R-:W-:Y:S01]  /*0a20*/  ELECT P0, URZ, PT ;  /* 0x0000000000ff782f */ /* 0x000fe20003800000 */
[----:B------:R-:W-:-:S04]  /*0a30*/  UIADD3 UR10, UPT, UPT, -UR4, 0x100000, URZ ;  /* 0x00100000040a7890 */ /* 0x000fc8000fffe1ff */
[----:B------:R-:W-:Y:S02]  /*0a40*/  USHF.L.U32 UR11, UR10, 0xb, URZ ;  /* 0x0000000b0a0b7899 */ /* 0x000fe400080006ff */
[----:B------:R-:W-:Y:S02]  /*0a50*/  USHF.L.U32 UR10, UR10, 0x1, URZ ;  /* 0x000000010a0a7899 */ /* 0x000fe400080006ff */
[----:B-1----:R-:W-:Y:S01]  /*0a60*/  ULEA UR5, UR5, UR7, 0x18 ;  /* 0x0000000705057291 */ /* 0x002fe2000f8ec0ff */
[----:B------:R-:W1:Y:S11]  /*0a70*/  FENCE.VIEW.ASYNC.S ;  /* 0x00000000000073c6 */ /* 0x000e760000000000 */
[----:B-1----:R2:W1:Y:S01]  /*0a80*/  SYNCS.EXCH.64 URZ, [UR5+0x150], UR10 ;  /* 0x0001500a05ff75b2 */ /* 0x0024620008000100 */
[----:B------:R2:W1:Y:S02]  /*0a90*/  SYNCS.EXCH.64 URZ, [UR5+0x158], UR10 ;  /* 0x0001580a05ff75b2 */ /* 0x0004640008000100 */
[----:B--2---:R-:W-:Y:S01]  /*0aa0*/  NOP ;  /* 0x0000000000007918 */ /* 0x004fe20000000000 */
.L_x_12:
[----:B------:R-:W2:Y:S01]  /*0ab0*/  SHFL.IDX PT, R2, R65, RZ, 0x1f ;  /* 0x00001fff41027589 */ /* 0x000ea200000e0000 */
[----:B------:R-:W-:Y:S01]  /*0ac0*/  NOP ;  /* 0x0000000000007918 */ /* 0x000fe20000000000 */
[----:B--2---:R-:W-:-:S13]  /*0ad0*/  ISETP.NE.AND P0, PT, R2, 0x4, PT ;  /* 0x000000040200780c */ /* 0x004fda0003f05270 */
[----:B------:R-:W-:Y:S05]  /*0ae0*/  @P0 BRA `(.L_x_13) ;  /* 0x00000000004c0947 */ /* 0x000fea0003800000 */
[----:B-1----:R-:W1:Y:S01]  /*0af0*/  S2UR UR5, SR_CgaCtaId ;  /* 0x00000000000579c3 */ /* 0x002e620000008800 */
[----:B------:R-:W-:Y:S01]  /*0b00*/  UMOV UR9, 0x100 ;  /* 0x0000010000097882 */ /* 0x000fe20000000000 */
[----:B------:R-:W-:Y:S01]  /*0b10*/  UMOV UR7, 0x400 ;  /* 0x0000040000077882 */ /* 0x000fe20000000000 */
[----:B------:R-:W-:Y:S01]  /*0b20*/  USEL UR9, UR9, 0xe0, UP2 ;  /* 0x000000e009097887 */ /* 0x000fe20009000000 */
[----:B------:R-:W-:Y:S01]  /*0b30*/  UMOV UR4, 0x1 ;  /* 0x0000000100047882 */ /* 0x000fe20000000000 */
[----:B------:R-:W-:Y:S01]  /*0b40*/  ELECT P0, URZ, PT ;  /* 0x0000000000ff782f */ /* 0x000fe20003800000 */
[----:B------:R-:W-:-:S04]  /*0b50*/  UIADD3 UR10, UPT, UPT, -UR4, 0x100000, URZ ;  /* 0x00100000040a7890 */ /* 0x000fc8000fffe1ff */
[----:B------:R-:W-:Y:S02]  /*0b60*/  USHF.L.U32 UR11, UR10, 0xb, URZ ;  /* 0x0000000b0a0b7899 */ /* 0x000fe400080006ff */
[----:B------:R-:W-:Y:S02]  /*0b70*/  USHF.L.U32 UR10, UR10, 0x1, URZ ;  /* 0x000000010a0a7899 */ /* 0x000fe400080006ff */
[----:B------:R-:W-:-:S04]  /*0b80*/  UIADD3 UR12, UPT, UPT, -UR9, 0x100000, URZ ;  /* 0x00100000090c7890 */ /* 0x000fc8000fffe1ff */
[----:B------:R-:W-:Y:S02]  /*0b90*/  USHF.L.U32 UR13, UR12, 0xb, URZ ;  /* 0x0000000b0c0d7899 */ /* 0x000fe400080006ff */
[----:B------:R-:W-:Y:S02]  /*0ba0*/  USHF.L.U32 UR12, UR12, 0x1, URZ ;  /* 0x000000010c0c7899 */ /* 0x000fe400080006ff */
[----:B-1----:R-:W-:Y:S01]  /*0bb0*/  ULEA UR5, UR5, UR7, 0x18 ;  /* 0x0000000705057291 */ /* 0x002fe2000f8ec0ff */
[----:B------:R-:W1:Y:S11]  /*0bc0*/  FENCE.VIEW.ASYNC.S ;  /* 0x00000000000073c6 */ /* 0x000e760000000000 */
[----:B-1----:R2:W1:Y:S01]  /*0bd0*/  SYNCS.EXCH.64 URZ, [UR5+0x160], UR10 ;  /* 0x0001600a05ff75b2 */ /* 0x0024620008000100 */
[----:B------:R2:W1:Y:S01]  /*0be0*/  SYNCS.EXCH.64 URZ, [UR5+0x170], UR12 ;  /* 0x0001700c05ff75b2 */ /* 0x0004620008000100 */
[----:B------:R2:W1:Y:S01]  /*0bf0*/  SYNCS.EXCH.64 URZ, [UR5+0x168], UR10 ;  /* 0x0001680a05ff75b2 */ /* 0x0004620008000100 */
[----:B------:R2:W1:Y:S02]  /*0c00*/  SYNCS.EXCH.64 URZ, [UR5+0x178], UR12 ;  /* 0x0001780c05ff75b2 */ /* 0x0004640008000100 */
[----:B--2---:R-:W-:Y:S01]  /*0c10*/  NOP ;  /* 0x0000000000007918 */ /* 0x004fe20000000000 */
.L_x_13:
[----:B------:R-:W2:Y:S01]  /*0c20*/  SHFL.IDX PT, R2, R65, RZ, 0x1f ;  /* 0x00001fff41027589 */ /* 0x000ea200000e0000 */
[----:B------:R-:W-:Y:S01]  /*0c30*/  NOP ;  /* 0x0000000000007918 */ /* 0x000fe20000000000 */
[----:B--2---:R-:W-:-:S13]  /*0c40*/  ISETP.NE.AND P0, PT, R2, 0x5, PT ;  /* 0x000000050200780c */ /* 0x004fda0003f05270 */
[----:B------:R-:W-:Y:S05]  /*0c50*/  @P0 BRA `(.L_x_14) ;  /* 0x0000000000580947 */ /* 0x000fea0003800000 */
[----:B-1----:R-:W1:Y:S01]  /*0c60*/  S2UR UR7, SR_CgaCtaId ;  /* 0x00000000000779c3 */ /* 0x002e620000008800 */
        /* <DEDUP_REMOVED lines=12> */
[----:B-1----:R2:W1:Y:S01]  /*0d30*/  SYNCS.EXCH.64 URZ, [UR7+0x180], UR10 ;  /* 0x0001800a07ff75b2 */ /* 0x0024620008000100 */
[----:B------:R2:W1:Y:S01]  /*0d40*/  SYNCS.EXCH.64 URZ, [UR7+0x1a0], UR4 ;  /* 0x0001a00407ff75b2 */ /* 0x0004620008000100 */
[----:B------:R2:W1:Y:S01]  /*0d50*/  SYNCS.EXCH.64 URZ, [UR7+0x188], UR10 ;  /* 0x0001880a07ff75b2 */ /* 0x0004620008000100 */
[----:B------:R2:W1:Y:S01]  /*0d60*/  SYNCS.EXCH.64 URZ, [UR7+0x1a8], UR4 ;  /* 0x0001a80407ff75b2 */ /* 0x0004620008000100 */
[----:B------:R2:W1:Y:S01]  /*0d70*/  SYNCS.EXCH.64 URZ, [UR7+0x190], UR10 ;  /* 0x0001900a07ff75b2 */ /* 0x0004620008000100 */
[----:B------:R2:W1:Y:S01]  /*0d80*/  SYNCS.EXCH.64 URZ, [UR7+0x1b0], UR4 ;  /* 0x0001b00407ff75b2 */ /* 0x0004620008000100 */
[----:B------:R2:W1:Y:S01]  /*0d90*/  SYNCS.EXCH.64 URZ, [UR7+0x198], UR10 ;  /* 0x0001980a07ff75b2 */ /* 0x0004620008000100 */
[----:B------:R2:W1:Y:S02]  /*0da0*/  SYNCS.EXCH.64 URZ, [UR7+0x1b8], UR4 ;  /* 0x0001b80407ff75b2 */ /* 0x0004640008000100 */
[----:B--2---:R-:W-:Y:S01]  /*0db0*/  NOP ;  /* 0x0000000000007918 */ /* 0x004fe20000000000 */
.L_x_14:
        /* <DEDUP_REMOVED lines=18> */
.L_x_15:
[----:B-1----:R-:W1:Y:S01]  /*0ee0*/  S2UR UR5, SR_CTAID.X ;  /* 0x00000000000579c3 */ /* 0x002e620000002500 */
[----:B------:R-:W-:-:S05]  /*0ef0*/  CS2R.32 R60, SR_CgaSize ;  /* 0x00000000003c7805 */ /* 0x000fca0000008a00 */
[----:B------:R-:W-:-:S05]  /*0f00*/  IMAD R60, R60, -0xa0, RZ ;  /* 0xffffff603c3c7824 */ /* 0x000fca00078e02ff */
[----:B------:R-:W-:-:S14]  /*0f10*/  R2UR UR9, R60 ;  /* 0x000000003c0972ca */ /* 0x000fdc00000e0000 */
[----:B------:R-:W2:Y:S01]  /*0f20*/  LDCU UR9, c[0x0][UR9+0x2b0] ;  /* 0x00005600090977ac */ /* 0x000ea20008000800 */
[----:B------:R-:W-:Y:S01]  /*0f30*/  NOP ;  /* 0x0000000000007918 */ /* 0x000fe20000000000 */
[----:B------:R-:W-:-:S05]  /*0f40*/  CS2R.32 R60, SR_CgaSize ;  /* 0x00000000003c7805 */ /* 0x000fca0000008a00 */
[----:B------:R-:W-:-:S05]  /*0f50*/  IMAD R60, R60, -0xa0, RZ ;  /* 0xffffff603c3c7824 */ /* 0x000fca00078e02ff */
[----:B------:R-:W-:-:S14]  /*0f60*/  R2UR UR7, R60 ;  /* 0x000000003c0772ca */ /* 0x000fdc00000e0000 */
[----:B------:R-:W3:Y:S01]  /*0f70*/  LDCU UR7, c[0x0][UR7+0x2b4] ;  /* 0x00005680070777ac */ /* 0x000ee20008000800 */
[----:B------:R-:W4:Y:S08]  /*0f80*/  S2UR UR4, SR_CTAID.Y ;  /* 0x00000000000479c3 */ /* 0x000f300000002600 */
[----:B------:R-:W3:Y:S01]  /*0f90*/  LDC R9, c[0x0][0xb24] ;  /* 0x0002c900ff097b82 */ /* 0x000ee20000000800 */
[----:B-1----:R-:W-:-:S02]  /*0fa0*/  I2FP.F32.U32 R4, UR5 ;  /* 0x0000000500047c45 */ /* 0x002fc40008201000 */
[----:B------:R-:W-:-:S05]  /*0fb0*/  CS2R.32 R5, SR_CgaSize ;  /* 0x0000000000057805 */ /* 0x000fca0000008a00 */
[----:B------:R-:W-:-:S06]  /*0fc0*/  IMAD R5, R5, -0xa0, RZ ;  /* 0xffffff6005057824 */ /* 0x000fcc00078e02ff */
[----:B------:R-:W1:Y:S01]  /*0fd0*/  LDC R5, c[0x0][R5+0x2a0] ;  /* 0x0000a80005057b82 */ /* 0x000e620000000800 */
[----:B------:R-:W-:Y:S01]  /*0fe0*/  MOV R21, UR5 ;  /* 0x0000000500157c02 */ /* 0x000fe20008000f00 */
[----:B--2---:R-:W-:Y:S01]  /*0ff0*/  FMUL R4, R4, UR9 ;  /* 0x0000000904047c20 */ /* 0x004fe20008400000 */
[----:B----4-:R-:W-:Y:S02]  /*1000*/  I2FP.F32.U32 R2, UR4 ;  /* 0x0000000400027c45 */ /* 0x010fe40008201000 */
[----:B------:R-:W-:-:S05]  /*1010*/  CS2R.32 R3, SR_CgaSize ;  /* 0x0000000000037805 */ /* 0x000fca0000008a00 */
[----:B------:R-:W-:-:S06]  /*1020*/  IMAD R3, R3, -0xa0, RZ ;  /* 0xffffff6003037824 */ /* 0x000fcc00078e02ff */
[----:B------:R-:W2:Y:S01]  /*1030*/  LDC R3, c[0x0][R3+0x2a4] ;  /* 0x0000a90003037b82 */ /* 0x000ea20000000800 */
[----:B------:R-:W4:Y:S01]  /*1040*/  F2I.U32.TRUNC.NTZ R60, R4 ;  /* 0x00000004003c7305 */ /* 0x000f22000020f000 */
[----:B------:R-:W-:Y:S01]  /*1050*/  MOV R20, UR4 ;  /* 0x0000000400147c02 */ /* 0x000fe20008000f00 */
[----:B---3--:R-:W-:-:S05]  /*1060*/  FMUL R2, R2, UR7 ;  /* 0x0000000702027c20 */ /* 0x008fca0008400000 */
[----:B------:R-:W-:Y:S01]  /*1070*/  BAR.SYNC.DEFER_BLOCKING 0x0 ;  /* 0x0000000000007b1d */ /* 0x000fe20000010000 */
[----:B------:R-:W-:-:S05]  /*1080*/  ISETP.GE.AND P0, PT, R9, 0x1, PT ;  /* 0x000000010900780c */ /* 0x000fca0003f06270 */
[----:B------:R-:W3:Y:S02]  /*1090*/  F2I.U32.TRUNC.NTZ R58, R2 ;  /* 0x00000002003a7305 */ /* 0x000ee4000020f000 */
[----:B------:R-:W2:Y:S01]  /*10a0*/  S2UR UR36, SR_CTAID.Z ;  /* 0x00000000002479c3 */ /* 0x000ea20000002700 */
[----:B----4-:R-:W-:-:S05]  /*10b0*/  IADD3 R60, PT, PT, -R60, RZ, RZ ;  /* 0x000000ff3c3c7210 */ /* 0x010fca0007ffe1ff */
[----:B-1----:R-:W-:Y:S01]  /*10c0*/  IMAD R60, R5, R60, UR5 ;  /* 0x00000005053c7e24 */ /* 0x002fe2000f8e023c */
[----:B---3--:R-:W-:-:S05]  /*10d0*/  IADD3 R58, PT, PT, -R58, RZ, RZ ;  /* 0x000000ff3a3a7210 */ /* 0x008fca0007ffe1ff */
[----:B--2---:R-:W-:Y:S01]  /*10e0*/  IMAD R58, R3, R58, UR4 ;  /* 0x00000004033a7e24 */ /* 0x004fe2000f8e023a */
[----:B------:R-:W-:Y:S06]  /*10f0*/  @!P0 BRA `(.L_x_16) ;  /* 0x0000000000b88947 */ /* 0x000fec0003800000 */
[----:B------:R-:W1:Y:S01]  /*1100*/  LDC.64 R4, c[0x0][0xb18] ;  /* 0x0002c600ff047b82 */ /* 0x000e620000000a00 */
[----:B------:R-:W-:-:S07]  /*1110*/  ISETP.NE.AND P0, PT, R9, 0x1, PT ;  /* 0x000000010900780c */ /* 0x000fce0003f05270 */
[----:B------:R-:W2:Y:S08]  /*1120*/  LDC R10, c[0x0][0xb0c] ;  /* 0x0002c300ff0a7b82 */ /* 0x000eb00000000800 */
[----:B------:R-:W3:Y:S08]  /*1130*/  LDC R11, c[0x0][0x370] ;  /* 0x0000dc00ff0b7b82 */ /* 0x000ef00000000800 */
[----:B------:R-:W4:Y:S01]  /*1140*/  LDC R12, c[0x0][0x374] ;  /* 0x0000dd00ff0c7b82 */ /* 0x000f220000000800 */
[----:B-1----:R-:W-:-:S07]  /*1150*/  ISETP.NE.AND P1, PT, R4, 0x1, PT ;  /* 0x000000010400780c */ /* 0x002fce0003f25270 */
[----:B------:R-:W3:Y:S01]  /*1160*/  LDC.64 R6, c[0x0][0xb10] ;  /* 0x0002c400ff067b82 */ /* 0x000ee20000000a00 */
[----:B--2---:R-:W-:-:S07]  /*1170*/  ISETP.NE.AND P2, PT, R10, 0x1, PT ;  /* 0x000000010a00780c */ /* 0x004fce0003f45270 */
[----:B------:R-:W1:Y:S08]  /*1180*/  LDC R8, c[0x0][0xb20] ;  /* 0x0002c800ff087b82 */ /* 0x000e700000000800 */
[----:B------:R-:W2:Y:S01]  /*1190*/  LDC.64 R2, c[0x0][0xb28] ;  /* 0x0002ca00ff027b82 */ /* 0x000ea20000000a00 */
[----:B----4-:R-:W-:-:S04]  /*11a0*/  IMAD.HI.U32 R13, R12, R5, RZ ;  /* 0x000000050c0d7227 */ /* 0x010fc800078e00ff */
[----:B------:R-:W-:-:S04]  /*11b0*/  IMAD.HI.U32 R5, R20, R5, RZ ;  /* 0x0000000514057227 */ /* 0x000fc800078e00ff */
[----:B---3--:R-:W-:-:S04]  /*11c0*/  IMAD.HI.U32 R14, R11, R6, RZ ;  /* 0x000000060b0e7227 */ /* 0x008fc800078e00ff */
[C---:B------:R-:W-:Y:S01]  /*11d0*/  IMAD.HI.U32 R16, R21.reuse, R6, RZ ;  /* 0x0000000615107227 */ /* 0x040fe200078e00ff */
[-C--:B------:R-:W-:Y:S02]  /*11e0*/  @P2 SHF.R.U32.HI R11, RZ, R7.reuse, R14 ;  /* 0x00000007ff0b2219 */ /* 0x080fe4000001160e */
[-C--:B-1----:R-:W-:Y:S02]  /*11f0*/  @P1 SHF.R.U32.HI R12, RZ, R8.reuse, R13 ;  /* 0x00000008ff0c1219 */ /* 0x082fe4000001160d */
[----:B------:R-:W-:Y:S02]  /*1200*/  SHF.R.U32.HI R5, RZ, R8, R5 ;  /* 0x00000008ff057219 */ /* 0x000fe40000011605 */
[----:B------:R-:W-:Y:S02]  /*1210*/  SHF.R.U32.HI R16, RZ, R7, R16 ;  /* 0x00000007ff107219 */ /* 0x000fe40000011610 */
[----:B------:R-:W-:Y:S01]  /*1220*/  SEL R5, R20, R5, !P1 ;  /* 0x0000000514057207 */ /* 0x000fe20004800000 */
[----:B--2---:R-:W-:Y:S01]  /*1230*/  IMAD.HI.U32 R14, R12, R2, RZ ;  /* 0x000000020c0e7227 */ /* 0x004fe200078e00ff */
[----:B------:R-:W-:-:S02]  /*1240*/  SEL R7, R21, R16, !P2 ;  /* 0x0000001015077207 */ /* 0x000fc40005000000 */
[----:B------:R-:W-:Y:S01]  /*1250*/  IADD3 R13, PT, PT, -R5, RZ, RZ ;  /* 0x000000ff050d7210 */ /* 0x000fe20007ffe1ff */
[----:B------:R-:W-:Y:S01]  /*1260*/  IMAD.HI.U32 R6, R11, R2, RZ ;  /* 0x000000020b067227 */ /* 0x000fe200078e00ff */
[----:B------:R-:W-:-:S03]  /*1270*/  @P0 SHF.R.U32.HI R12, RZ, R3, R14 ;  /* 0x00000003ff0c0219 */ /* 0x000fc6000001160e */
[----:B------:R-:W-:Y:S01]  /*1280*/  IMAD R13, R4, R13, R20 ;  /* 0x0000000d040d7224 */ /* 0x000fe200078e0214 */
[----:B------:R-:W-:Y:S01]  /*1290*/  @P0 SHF.R.U32.HI R11, RZ, R3, R6 ;  /* 0x00000003ff0b0219 */ /* 0x000fe20000011606 */
[----:B------:R-:W-:-:S04]  /*12a0*/  IMAD R12, R12, R9, RZ ;  /* 0x000000090c0c7224 */ /* 0x000fc800078e02ff */
[----:B------:R-:W-:Y:S01]  /*12b0*/  IMAD R6, R11, R9, RZ ;  /* 0x000000090b067224 */ /* 0x000fe200078e02ff */
[----:B------:R-:W-:-:S04]  /*12c0*/  ISETP.GE.AND P1, PT, R5, R12, PT ;  /* 0x0000000c0500720c */ /* 0x000fc80003f26270 */
[----:B------:R-:W-:Y:S01]  /*12d0*/  ISETP.GE.OR P1, PT, R7, R6, P1 ;  /* 0x000000060700720c */ /* 0x000fe20000f26670 */
[----:B------:R-:W-:-:S05]  /*12e0*/  IMAD.HI.U32 R6, R5, R2, RZ ;  /* 0x0000000205067227 */ /* 0x000fca00078e00ff */
[----:B------:R-:W-:-:S04]  /*12f0*/  SHF.R.U32.HI R6, RZ, R3, R6 ;  /* 0x00000003ff067219 */ /* 0x000fc80000011606 */
[----:B------:R-:W-:-:S03]  /*1300*/  SEL R6, R5, R6, !P0 ;  /* 0x0000000605067207 */ /* 0x000fc60004000000 */
[----:B------:R-:W-:Y:S01]  /*1310*/  @!P1 IMAD.HI.U32 R8, R7, R2, RZ ;  /* 0x0000000207089227 */ /* 0x000fe200078e00ff */
[----:B------:R-:W-:-:S04]  /*1320*/  IADD3 R2, PT, PT, -R6, RZ, RZ ;  /* 0x000000ff06027210 */ /* 0x000fc80007ffe1ff */
[----:B------:R-:W-:Y:S01]  /*1330*/  @!P1 SHF.R.U32.HI R8, RZ, R3, R8 ;  /* 0x00000003ff089219 */ /* 0x000fe20000011608 */
[----:B------:R-:W-:-:S03]  /*1340*/  IMAD R2, R9, R2, R5 ;  /* 0x0000000209027224 */ /* 0x000fc600078e0205 */
[----:B------:R-:W-:-:S05]  /*1350*/  @!P1 SEL R3, R7, R8, !P0 ;  /* 0x0000000807039207 */ /* 0x000fca0004000000 */
[--C-:B------:R-:W-:Y:S02]  /*1360*/  @!P1 IMAD.IADD R6, R6, 0x1, -R3.reuse ;  /* 0x0000000106069824 */ /* 0x100fe400078e0a03 */
[----:B------:R-:W-:Y:S01]  /*1370*/  @!P1 IMAD R3, R2, R11, R3 ;  /* 0x0000000b02039224 */ /* 0x000fe200078e0203 */
[----:B------:R-:W-:Y:S01]  /*1380*/  IADD3 R2, PT, PT, -R7, RZ, RZ ;  /* 0x000000ff07027210 */ /* 0x000fe20007ffe1ff */
[----:B------:R-:W-:Y:S02]  /*1390*/  @!P1 IMAD R5, R6, R9, R7 ;  /* 0x0000000906059224 */ /* 0x000fe400078e0207 */
[----:B------:R-:W-:Y:S02]  /*13a0*/  @!P1 IMAD.MOV.U32 R7, RZ, RZ, R3 ;  /* 0x000000ffff079224 */ /* 0x000fe400078e0003 */
[----:B------:R-:W-:Y:S02]  /*13b0*/  IMAD R2, R10, R2, R21 ;  /* 0x000000020a027224 */ /* 0x000fe400078e0215 */
[----:B------:R-:W-:-:S02]  /*13c0*/  IMAD R20, R5, R4, R13 ;  /* 0x0000000405147224 */ /* 0x000fc400078e020d */
[----:B------:R-:W-:Y:S02]  /*13d0*/  IMAD R21, R7, R10, R2 ;  /* 0x0000000a07157224 */ /* 0x000fe400078e0202 */
.L_x_16:
[----:B------:R-:W1:Y:S01]  /*13e0*/  LDCU UR4, c[0x0][0xb30] ;  /* 0x00016600ff0477ac */ /* 0x000e620008000800 */
[----:B------:R-:W2:Y:S08]  /*13f0*/  S2UR UR37, SR_CgaCtaId ;  /* 0x00000000002579c3 */ /* 0x000eb00000008800 */
[----:B------:R-:W3:Y:S01]  /*1400*/  LDC R26, c[0x0][0xb24] ;  /* 0x0002c900ff1a7b82 */ /* 0x000ee20000000800 */
[----:B-1----:R-:W-:-:S09]  /*1410*/  UISETP.NE.AND UP1, UPT, UR4, 0x1, UPT ;  /* 0x000000010400788c */ /* 0x002fd2000bf25270 */
[----:B--2---:R-:W-:Y:S05]  /*1420*/  BRA.U UP1, `(.L_x_17) ;  /* 0x0000000101407547 */ /* 0x004fea000b800000 */
[----:B------:R-:W1:Y:S08]  /*1430*/  LDC.64 R4, c[0x0][0xb10] ;  /* 0x0002c400ff047b82 */ /* 0x000e700000000a00 */
[----:B------:R-:W2:Y:S08]  /*1440*/  LDC.64 R2, c[0x0][0xb18] ;  /* 0x0002c600ff027b82 */ /* 0x000eb00000000a00 */
[----:B------:R-:W4:Y:S08]  /*1450*/  LDC R6, c[0x0][0xb20] ;  /* 0x0002c800ff067b82 */ /* 0x000f300000000800 */
[----:B------:R-:W3:Y:S01]  /*1460*/  LDC R8, c[0x0][0xb0c] ;  /* 0x0002c300ff087b82 */ /* 0x000ee20000000800 */
[----:B-1----:R-:W-:-:S05]  /*1470*/  IMAD.HI.U32 R4, R21, R4, RZ ;  /* 0x0000000415047227 */ /* 0x002fca00078e00ff */
[----:B------:R-:W-:Y:S01]  /*1480*/  SHF.R.U32.HI R4, RZ, R5, R4 ;  /* 0x00000005ff047219 */ /* 0x000fe20000011604 */
[----:B--2---:R-:W-:Y:S01]  /*1490*/  IMAD.HI.U32 R3, R20, R3, RZ ;  /* 0x0000000314037227 */ /* 0x004fe200078e00ff */
[----:B------:R-:W-:-:S04]  /*14a0*/  ISETP.NE.AND P0, PT, R2, 0x1, PT ;  /* 0x000000010200780c */ /* 0x000fc80003f05270 */
[----:B----4-:R-:W-:-:S04]  /*14b0*/  SHF.R.U32.HI R3, RZ, R6, R3 ;  /* 0x00000006ff037219 */ /* 0x010fc80000011603 */
[----:B------:R-:W-:Y:S02]  /*14c0*/  SEL R3, R20, R3, !P0 ;  /* 0x0000000314037207 */ /* 0x000fe40004000000 */
[----:B---3--:R-:W-:-:S04]  /*14d0*/  ISETP.NE.AND P1, PT, R8, 0x1, PT ;  /* 0x000000010800780c */ /* 0x008fc80003f25270 */
[----:B------:R-:W-:-:S05]  /*14e0*/  SEL R4, R21, R4, !P1 ;  /* 0x0000000415047207 */ /* 0x000fca0004800000 */
[----:B------:R-:W-:Y:S02]  /*14f0*/  IMAD.IADD R5, R3, 0x1, -R4 ;  /* 0x0000000103057824 */ /* 0x000fe400078e0a04 */
[----:B------:R-:W-:Y:S02]  /*1500*/  IMAD.IADD R3, R4, 0x1, -R3 ;  /* 0x0000000104037824 */ /* 0x000fe400078e0a03 */
[----:B------:R-:W-:Y:S02]  /*1510*/  IMAD R21, R5, R8, R21 ;  /* 0x0000000805157224 */ /* 0x000fe400078e0215 */
[----:B------:R-:W-:-:S07]  /*1520*/  IMAD R20, R3, R2, R20 ;  /* 0x0000000203147224 */ /* 0x000fce00078e0214 */
.L_x_17:
[----:B------:R-:W-:Y:S01]  /*1530*/  BAR.SYNC.DEFER_BLOCKING 0x0 ;  /* 0x0000000000007b1d */ /* 0x000fe20000010000 */
[----:B------:R-:W-:Y:S01]  /*1540*/  UISETP.NE.AND UP1, UPT, UR8, 0x2, UPT ;  /* 0x000000020800788c */ /* 0x000fe2000bf25270 */
[----:B------:R-:W-:Y:S02]  /*1550*/  ISETP.NE.OR P5, PT, R0, 0x2, !P5 ;  /* 0x000000020000780c */ /* 0x000fe40006fa5670 */
[----:B------:R-:W-:-:S06]  /*1560*/  LOP3.LUT R2, R72, 0x1f, RZ, 0xc0, !PT ;  /* 0x0000001f48027812 */ /* 0x000fcc00078ec0ff */
[----:B------:R-:W-:Y:S05]  /*1570*/  BRA.U UP1, `(.L_x_18) ;  /* 0x0000001901347547 */ /* 0x000fea000b800000 */
[----:B------:R-:W1:Y:S01]  /*1580*/  LDCU UR13, c[0x0][0x38c] ;  /* 0x00007180ff0d77ac */ /* 0x000e620008000800 */
[----:B------:R-:W2:Y:S01]  /*1590*/  LDC R9, c[0x0][0x370] ;  /* 0x0000dc00ff097b82 */ /* 0x000ea20000000800 */
[----:B------:R-:W-:Y:S01]  /*15a0*/  PLOP3.LUT P1, PT, PT, PT, UP2, 0x80, 0x8 ;  /* 0x000000000008781c */ /* 0x000fe20003f2f028 */
[----:B------:R-:W-:Y:S01]  /*15b0*/  HFMA2 R12, -RZ, RZ, 0, 0 ;  /* 0x00000000ff0c7431 */ /* 0x000fe200000001ff */
[----:B------:R-:W-:Y:S01]  /*15c0*/  ISETP.EQ.OR P4, PT, R2, RZ, P5 ;  /* 0x000000ff0200720c */ /* 0x000fe20002f82670 */
[----:B------:R-:W-:Y:S01]  /*15d0*/  IMAD.MOV.U32 R15, RZ, RZ, 0x1 ;  /* 0x00000001ff0f7424 */ /* 0x000fe200078e00ff */
[----:B------:R-:W-:Y:S01]  /*15e0*/  PLOP3.LUT P1, PT, P1, PT, PT, 0x8, 0x80 ;  /* 0x000000000080781c */ /* 0x000fe20000f2e170 */
[----:B------:R-:W-:Y:S01]  /*15f0*/  IMAD.MOV.U32 R14, RZ, RZ, RZ ;  /* 0x000000ffff0e7224 */ /* 0x000fe200078e00ff */
[----:B------:R-:W-:Y:S01]  /*1600*/  MOV R8, 0x1 ;  /* 0x0000000100087802 */ /* 0x000fe20000000f00 */
[----:B------:R-:W4:Y:S01]  /*1610*/  LDC R0, c[0x0][0x374] ;  /* 0x0000dd00ff007b82 */ /* 0x000f220000000800 */
[----:B------:R-:W-:Y:S01]  /*1620*/  IMAD.MOV.U32 R10, RZ, RZ, RZ ;  /* 0x000000ffff0a7224 */ /* 0x000fe200078e00ff */
[----:B------:R-:W2:Y:S01]  /*1630*/  LDCU.64 UR22, c[0x0][0x348] ;  /* 0x00006900ff1677ac */ /* 0x000ea20008000a00 */
[----:B------:R-:W-:Y:S01]  /*1640*/  UMOV UR6, URZ ;  /* 0x000000ff00067c82 */ /* 0x000fe20008000000 */
[----:B-1----:R-:W-:-:S04]  /*1650*/  UIADD3 UR5, UPT, UPT, UR13, 0x1f, URZ ;  /* 0x0000001f0d057890 */ /* 0x002fc8000fffe0ff */
[----:B------:R-:W-:-:S04]  /*1660*/  USHF.R.S32.HI UR4, URZ, 0x1f, UR5 ;  /* 0x0000001fff047899 */ /* 0x000fc80008011405 */
[----:B------:R-:W-:-:S04]  /*1670*/  ULEA.HI UR4, UR4, UR5, URZ, 0x5 ;  /* 0x0000000504047291 */ /* 0x000fc8000f8f28ff */
[----:B------:R-:W-:Y:S02]  /*1680*/  USHF.R.S32.HI UR15, URZ, 0x5, UR4 ;  /* 0x00000005ff0f7899 */ /* 0x000fe40008011404 */
[----:B------:R-:W-:Y:S02]  /*1690*/  UIADD3 UR4, UPT, UPT, UR13, -0x1, URZ ;  /* 0xffffffff0d047890 */ /* 0x000fe4000fffe0ff */
[----:B------:R-:W-:Y:S02]  /*16a0*/  UISETP.LT.U32.AND UP0, UPT, UR15, 0x11, UPT ;  /* 0x000000110f00788c */ /* 0x000fe4000bf01070 */
[----:B------:R-:W-:Y:S02]  /*16b0*/  UISETP.GE.U32.AND UP1, UPT, UR4, -0x3f, UPT ;  /* 0xffffffc10400788c */ /* 0x000fe4000bf26070 */
[----:B------:R-:W-:Y:S02]  /*16c0*/  USEL UR14, UR15, 0x11, UP0 ;  /* 0x000000110f0e7887 */ /* 0x000fe40008000000 */
[----:B------:R-:W-:-:S02]  /*16d0*/  UIADD3 UR13, UPT, UPT, UR13, 0x3e, URZ ;  /* 0x0000003e0d0d7890 */ /* 0x000fc4000fffe0ff */
[----:B------:R-:W-:Y:S02]  /*16e0*/  UIADD3 UR5, UPT, UPT, UR14, -0x1, URZ ;  /* 0xffffffff0e057890 */ /* 0x000fe4000fffe0ff */
[----:B------:R-:W-:-:S03]  /*16f0*/  UIADD3 UR7, UPT, UPT, UR15, -UR14, URZ ;  /* 0x8000000e0f077290 */ /* 0x000fc6000fffe0ff */
[----:B------:R-:W-:-:S04]  /*1700*/  @UP1 UIADD3 UR5, UPT, UPT, UR14, URZ, URZ ;  /* 0x000000ff0e051290 */ /* 0x000fc8000fffe0ff */
[----:B--2---:R-:W-:-:S12]  /*1710*/  UIADD3 UR5, UPT, UPT, UR5, 0x1, URZ ;  /* 0x0000000105057890 */ /* 0x004fd8000fffe0ff */
.L_x_36:
[----:B------:R-:W-:Y:S01]  /*1720*/  UISETP.NE.AND UP0, UPT, UR37, URZ, UPT ;  /* 0x000000ff2500728c */ /* 0x000fe2000bf05270 */
[----:B------:R-:W1:Y:S08]  /*1730*/  S2UR UR37, SR_CgaCtaId ;  /* 0x00000000002579c3 */ /* 0x000e700000008800 */
[----:B------:R-:W-:Y:S05]  /*1740*/  BRA.U UP0, `(.L_x_19) ;  /* 0x0000000100347547 */ /* 0x000fea000b800000 */
[----:B------:R-:W2:Y:S01]  /*1750*/  S2R R2, SR_CgaCtaId ;  /* 0x0000000000027919 */ /* 0x000ea20000008800 */
[----:B------:R-:W-:-:S04]  /*1760*/  MOV R3, 0x400 ;  /* 0x0000040000037802 */ /* 0x000fc80000000f00 */
[----:B--2---:R-:W-:Y:S02]  /*1770*/  LEA R3, R2, R3, 0x18 ;  /* 0x0000000302037211 */ /* 0x004fe400078ec0ff */
[----:B------:R-:W-:-:S03]  /*1780*/  SHF.L.U32 R2, R8, 0x1f, RZ ;  /* 0x0000001f08027819 */ /* 0x000fc600000006ff */
[----:B------:R-:W-:-:S04]  /*1790*/  IMAD R3, R10, 0x8, R3 ;  /* 0x000000080a037824 */ /* 0x000fc800078e0203 */
[----:B------:R-:W2:Y:S02]  /*17a0*/  SYNCS.PHASECHK.TRANS64.TRYWAIT P0, [R3+URZ+0x1d0], R2 ;  /* 0x0001d002030075a7 */ /* 0x000ea400080011ff */
[----:B--2---:R-:W-:Y:S05]  /*17b0*/  @!P0 BRA `(.L_x_20) ;  /* 0x0000006c00b48947 */ /* 0x004fea0003800000 */
.L_x_145:
[----:B------:R-:W-:Y:S01]  /*17c0*/  VIADD R10, R10, 0x1 ;  /* 0x000000010a0a7836 */ /* 0x000fe20000000000 */
[----:B------:R2:W-:Y:S04]  /*17d0*/  SYNCS.ARRIVE.TRANS64.A1T0 RZ, [R3+URZ+0x1c0], RZ ;  /* 0x0001c0ff03ff79a7 */ /* 0x0005e800081000ff */
[----:B------:R-:W-:-:S04]  /*17e0*/  ISETP.NE.AND P0, PT, R10, 0x2, PT ;  /* 0x000000020a00780c */ /* 0x000fc80003f05270 */
[----:B------:R-:W-:Y:S02]  /*17f0*/  SEL R10, R10, RZ, P0 ;  /* 0x000000ff0a0a7207 */ /* 0x000fe40000000000 */
[----:B--2---:R-:W-:-:S04]  /*1800*/  SEL R3, RZ, 0x1, P0 ;  /* 0x00000001ff037807 */ /* 0x004fc80000000000 */
[----:B------:R-:W-:-:S07]  /*1810*/  LOP3.LUT R8, R8, R3, RZ, 0x3c, !PT ;  /* 0x0000000308087212 */ /* 0x000fce00078e3cff */
.L_x_19:
[----:B------:R-:W-:Y:S01]  /*1820*/  UMOV UR4, 0x400 ;  /* 0x0000040000047882 */ /* 0x000fe20000000000 */
[----:B------:R-:W-:Y:S01]  /*1830*/  SHF.L.U32 R2, R15, 0x1f, RZ ;  /* 0x0000001f0f027819 */ /* 0x000fe200000006ff */
[----:B-1----:R-:W-:Y:S01]  /*1840*/  ULEA UR4, UR37, UR4, 0x18 ;  /* 0x0000000425047291 */ /* 0x002fe2000f8ec0ff */
[----:B------:R-:W-:Y:S01]  /*1850*/  R2UR UR34, R21 ;  /* 0x00000000152272ca */ /* 0x000fe200000e0000 */
[----:B------:R-:W-:Y:S01]  /*1860*/  UISETP.GE.U32.AND UP0, UPT, UR13, 0x3f, UPT ;  /* 0x0000003f0d00788c */ /* 0x000fe2000bf06070 */
[----:B------:R-:W-:Y:S01]  /*1870*/  R2UR UR11, R20 ;  /* 0x00000000140b72ca */ /* 0x000fe200000e0000 */
[----:B------:R-:W-:Y:S01]  /*1880*/  ULEA UR8, UR6, UR4, 0x3 ;  /* 0x0000000406087291 */ /* 0x000fe2000f8e18ff */
[----:B------:R-:W-:-:S08]  /*1890*/  UMOV UR24, URZ ;  /* 0x000000ff00187c82 */ /* 0x000fd00008000000 */
[----:B------:R1:W2:Y:S01]  /*18a0*/  SYNCS.PHASECHK.TRANS64.TRYWAIT P0, [UR8+0x88], R2 ;  /* 0x00008802ff0075a7 */ /* 0x0002a20008001108 */
[----:B------:R-:W-:Y:S02]  /*18b0*/  USHF.L.U32 UR34, UR34, 0x6, URZ ;  /* 0x0000000622227899 */ /* 0x000fe400080006ff */
[----:B------:R-:W-:Y:S01]  /*18c0*/  USHF.L.U32 UR11, UR11, 0x7, URZ ;  /* 0x000000070b0b7899 */ /* 0x000fe200080006ff */
[----:B------:R-:W-:Y:S11]  /*18d0*/  BRA.U !UP0, `(.L_x_21) ;  /* 0x0000000108a87547 */ /* 0x000ff6000b800000 */
[----:B------:R-:W-:Y:S01]  /*18e0*/  UMOV UR16, URZ ;  /* 0x000000ff00107c82 */ /* 0x000fe20008000000 */
[----:B------:R-:W-:-:S05]  /*18f0*/  UMOV UR17, UR6 ;  /* 0x0000000600117c82 */ /* 0x000fca0008000000 */
.L_x_26:
[----:B-1----:R-:W-:Y:S01]  /*1900*/  ULEA UR33, UR17, UR4, 0x3 ;  /* 0x0000000411217291 */ /* 0x002fe2000f8e18ff */
[----:B--2---:R-:W-:Y:S01]  /*1910*/  @!P5 MOV R3, 0x3000 ;  /* 0x000030000003d802 */ /* 0x004fe20000000f00 */
[----:B--2---:R-:W-:Y:S10]  /*1920*/  @P0 BRA `(.L_x_22) ;  /* 0x00000000000c0947 */ /* 0x004ff40003800000 */
[----:B------:R-:W-:-:S04]  /*1930*/  SHF.L.U32 R5, R15, 0x1f, RZ ;  /* 0x0000001f0f057819 */ /* 0x000fc800000006ff */
[----:B------:R-:W2:Y:S02]  /*1940*/  SYNCS.PHASECHK.TRANS64.TRYWAIT P0, [UR33+0x88], R5 ;  /* 0x00008805ff0075a7 */ /* 0x000ea40008001121 */
[----:B--2---:R-:W-:Y:S05]  /*1950*/  @!P0 BRA `(.L_x_23) ;  /* 0x0000006c00608947 */ /* 0x004fea0003800000 */
.L_x_22:
[----:B------:R2:W-:Y:S01]  /*1960*/  @!P5 SYNCS.ARRIVE.TRANS64 RZ, [UR33], R3 ;  /* 0x00000003ffffd9a7 */ /* 0x0005e20008000021 */
[----:B------:R-:W-:Y:S04]  /*1970*/  BSSY.RECONVERGENT B0, `(.L_x_24) ;  /* 0x0000003000007945 */ /* 0x000fe80003800200 */
[----:B------:R-:W-:Y:S05]  /*1980*/  @P4 BRA `(.L_x_25) ;  /* 0x0000000000044947 */ /* 0x000fea0003800000 */
[----:B------:R-:W-:Y:S05]  /*1990*/  BPT.TRAP 0x1 ;  /* 0x000000040000795c */ /* 0x000fea0000300000 */
.L_x_25:
[----:B------:R-:W-:Y:S05]  /*19a0*/  BSYNC.RECONVERGENT B0 ;  /* 0x0000000000007941 */ /* 0x000fea0003800200 */
.L_x_24:
[----:B------:R-:W-:Y:S02]  /*19b0*/  UIADD3 UR6, UPT, UPT, UR17, 0x1, URZ ;  /* 0x0000000111067890 */ /* 0x000fe4000fffe0ff */
[----:B------:R-:W-:Y:S02]  /*19c0*/  ULEA UR32, UR17, UR4, 0xc ;  /* 0x0000000411207291 */ /* 0x000fe4000f8e60ff */
[----:B------:R-:W-:Y:S02]  /*19d0*/  UISETP.NE.AND UP0, UPT, UR6, 0x11, UPT ;  /* 0x000000110600788c */ /* 0x000fe4000bf05270 */
[----:B------:R-:W-:Y:S02]  /*19e0*/  UIADD3 UR26, UP1, UPT, UR22, 0x80, URZ ;  /* 0x00000080161a7890 */ /* 0x000fe4000ff3e0ff */
[----:B------:R-:W-:Y:S02]  /*19f0*/  USEL UR9, URZ, 0x1, UP0 ;  /* 0x00000001ff097887 */ /* 0x000fe40008000000 */
[----:B------:R-:W-:-:S02]  /*1a00*/  USEL UR6, UR6, URZ, UP0 ;  /* 0x000000ff06067287 */ /* 0x000fc40008000000 */
[----:B------:R-:W-:Y:S02]  /*1a10*/  UIADD3 UR20, UP0, UPT, UR22, 0x180, URZ ;  /* 0x0000018016147890 */ /* 0x000fe4000ff1e0ff */
[----:B------:R-:W-:Y:S01]  /*1a20*/  ULEA UR8, UR6, UR4, 0x3 ;  /* 0x0000000406087291 */ /* 0x000fe2000f8e18ff */
[----:B------:R-:W-:Y:S01]  /*1a30*/  LOP3.LUT R15, R15, UR9, RZ, 0x3c, !PT ;  /* 0x000000090f0f7c12 */ /* 0x000fe2000f8e3cff */
[----:B------:R-:W-:Y:S02]  /*1a40*/  USHF.L.U32 UR35, UR16, 0x5, URZ ;  /* 0x0000000510237899 */ /* 0x000fe400080006ff */
[----:B------:R-:W-:Y:S01]  /*1a50*/  UIADD3.X UR27, UPT, UPT, URZ, UR23, URZ, UP1, !UPT ;  /* 0x00000017ff1b7290 */ /* 0x000fe20008ffe4ff */
[----:B-1----:R-:W-:Y:S01]  /*1a60*/  SHF.L.U32 R2, R15, 0x1f, RZ ;  /* 0x0000001f0f027819 */ /* 0x002fe200000006ff */
[----:B------:R-:W-:Y:S02]  /*1a70*/  UIADD3 UR32, UPT, UPT, UR32, 0x4600, URZ ;  /* 0x0000460020207890 */ /* 0x000fe4000fffe0ff */
[----:B------:R-:W-:Y:S01]  /*1a80*/  UIADD3.X UR21, UPT, UPT, URZ, UR23, URZ, UP0, !UPT ;  /* 0x00000017ff157290 */ /* 0x000fe200087fe4ff */
[----:B------:R1:W1:Y:S01]  /*1a90*/  SYNCS.PHASECHK.TRANS64.TRYWAIT P0, [UR8+0x88], R2 ;  /* 0x00008802ff0075a7 */ /* 0x0002620008001108 */
[----:B------:R-:W-:Y:S01]  /*1aa0*/  ULEA UR8, UR17, UR4, 0xd ;  /* 0x0000000411087291 */ /* 0x000fe2000f8e68ff */
[----:B------:R-:W-:Y:S01]  /*1ab0*/  UMOV UR18, 0x0 ;  /* 0x0000000000127882 */ /* 0x000fe20000000000 */
[----:B------:R-:W-:-:S02]  /*1ac0*/  UMOV UR19, 0x10000000 ;  /* 0x1000000000137882 */ /* 0x000fc40000000000 */
[----:B------:R-:W-:Y:S01]  /*1ad0*/  UIADD3 UR8, UPT, UPT, UR8, 0x15600, URZ ;  /* 0x0001560008087890 */ /* 0x000fe2000fffe0ff */
[----:B------:R1:W-:Y:S01]  /*1ae0*/  UTMALDG.3D [UR32], [UR26], desc[UR18] ;  /* 0x000012201a0075b4 */ /* 0x0003e20008011000 */
[----:B------:R-:W-:Y:S01]  /*1af0*/  UMOV UR12, UR36 ;  /* 0x00000024000c7c82 */ /* 0x000fe20008000000 */
[----:B------:R-:W-:Y:S01]  /*1b00*/  UMOV UR9, UR33 ;  /* 0x0000002100097c82 */ /* 0x000fe20008000000 */
[----:B------:R-:W-:Y:S01]  /*1b10*/  UMOV UR10, UR35 ;  /* 0x00000023000a7c82 */ /* 0x000fe20008000000 */
[----:B------:R-:W-:Y:S01]  /*1b20*/  UIADD3 UR16, UPT, UPT, UR16, 0x1, URZ ;  /* 0x0000000110107890 */ /* 0x000fe2000fffe0ff */
[----:B------:R-:W-:Y:S01]  /*1b30*/  UMOV UR24, UR5 ;  /* 0x0000000500187c82 */ /* 0x000fe20008000000 */
[----:B------:R-:W-:Y:S02]  /*1b40*/  UMOV UR17, UR6 ;  /* 0x0000000600117c82 */ /* 0x000fe40008000000 */
[----:B------:R1:W-:Y:S01]  /*1b50*/  UTMALDG.3D [UR8], [UR20], desc[UR18] ;  /* 0x00001208140075b4 */ /* 0x0003e20008011000 */
[----:B------:R-:W-:-:S09]  /*1b60*/  UISETP.NE.AND UP0, UPT, UR16, UR5, UPT ;  /* 0x000000051000728c */ /* 0x000fd2000bf05270 */
[----:B------:R-:W-:Y:S05]  /*1b70*/  BRA.U UP0, `(.L_x_26) ;  /* 0xfffffffd00607547 */ /* 0x000fea000b83ffff */
.L_x_21:
[----:B-1----:R-:W-:Y:S01]  /*1b80*/  ULEA UR8, UR6, UR4, 0x3 ;  /* 0x0000000406087291 */ /* 0x002fe2000f8e18ff */
[----:B------:R-:W-:Y:S01]  /*1b90*/  SHF.L.U32 R2, R15, 0x1f, RZ ;  /* 0x0000001f0f027819 */ /* 0x000fe200000006ff */
[----:B------:R-:W-:Y:S01]  /*1ba0*/  @!P1 SYNCS.ARRIVE.TRANS64.A1T0 RZ, [UR4+0x158], RZ ;  /* 0x000158ffffff99a7 */ /* 0x000fe20008100004 */
[----:B------:R-:W-:-:S06]  /*1bb0*/  UISETP.GT.AND UP0, UPT, UR15, UR14, UPT ;  /* 0x0000000e0f00728c */ /* 0x000fcc000bf04270 */
[----:B--2---:R1:W2:Y:S03]  /*1bc0*/  SYNCS.PHASECHK.TRANS64.TRYWAIT P0, [UR8+0x88], R2 ;  /* 0x00008802ff0075a7 */ /* 0x0042a60008001108 */
[----:B------:R-:W-:Y:S05]  /*1bd0*/  BRA.U !UP0, `(.L_x_27) ;  /* 0x0000000108ac7547 */ /* 0x000fea000b800000 */
[----:B------:R-:W-:Y:S01]  /*1be0*/  UIADD3 UR21, UPT, UPT, UR7, UR24, URZ ;  /* 0x0000001807157290 */ /* 0x000fe2000fffe0ff */
[----:B------:R-:W-:-:S11]  /*1bf0*/  UMOV UR25, UR6 ;  /* 0x0000000600197c82 */ /* 0x000fd60008000000 */
.L_x_32:
[----:B-1----:R-:W-:Y:S01]  /*1c00*/  ULEA UR17, UR25, UR4, 0x3 ;  /* 0x0000000419117291 */ /* 0x002fe2000f8e18ff */
[----:B--2---:R-:W-:Y:S01]  /*1c10*/  @!P5 MOV R3, 0x3000 ;  /* 0x000030000003d802 */ /* 0x004fe20000000f00 */
[----:B--2---:R-:W-:Y:S10]  /*1c20*/  @P0 BRA `(.L_x_28) ;  /* 0x00000000000c0947 */ /* 0x004ff40003800000 */
[----:B------:R-:W-:-:S04]  /*1c30*/  SHF.L.U32 R5, R15, 0x1f, RZ ;  /* 0x0000001f0f057819 */ /* 0x000fc800000006ff */
[----:B------:R-:W2:Y:S02]  /*1c40*/  SYNCS.PHASECHK.TRANS64.TRYWAIT P0, [UR17+0x88], R5 ;  /* 0x00008805ff0075a7 */ /* 0x000ea40008001111 */
[----:B--2---:R-:W-:Y:S05]  /*1c50*/  @!P0 BRA `(.L_x_29) ;  /* 0x0000006800b88947 */ /* 0x004fea0003800000 */
.L_x_28:
[----:B------:R2:W-:Y:S01]  /*1c60*/  @!P5 SYNCS.ARRIVE.TRANS64 RZ, [UR17], R3 ;  /* 0x00000003ffffd9a7 */ /* 0x0005e20008000011 */
[----:B------:R-:W-:Y:S04]  /*1c70*/  BSSY.RECONVERGENT B0, `(.L_x_30) ;  /* 0x0000003000007945 */ /* 0x000fe80003800200 */
[----:B------:R-:W-:Y:S05]  /*1c80*/  @P4 BRA `(.L_x_31) ;  /* 0x0000000000044947 */ /* 0x000fea0003800000 */
[----:B------:R-:W-:Y:S05]  /*1c90*/  BPT.TRAP 0x1 ;  /* 0x000000040000795c */ /* 0x000fea0000300000 */
.L_x_31:
[----:B------:R-:W-:Y:S05]  /*1ca0*/  BSYNC.RECONVERGENT B0 ;  /* 0x0000000000007941 */ /* 0x000fea0003800200 */
.L_x_30:
        /* <DEDUP_REMOVED lines=10> */
[----:B------:R-:W-:Y:S01]  /*1d50*/  UIADD3 UR16, UPT, UPT, UR16, 0x4600, URZ ;  /* 0x0000460010107890 */ /* 0x000fe2000fffe0ff */
[----:B-1----:R-:W-:Y:S01]  /*1d60*/  SHF.L.U32 R2, R15, 0x1f, RZ ;  /* 0x0000001f0f027819 */ /* 0x002fe200000006ff */
[----:B------:R-:W-:Y:S02]  /*1d70*/  UIADD3.X UR31, UPT, UPT, URZ, UR23, URZ, UP1, !UPT ;  /* 0x00000017ff1f7290 */ /* 0x000fe40008ffe4ff */
[----:B------:R-:W-:Y:S01]  /*1d80*/  UIADD3.X UR29, UPT, UPT, URZ, UR23, URZ, UP0, !UPT ;  /* 0x00000017ff1d7290 */ /* 0x000fe200087fe4ff */
[----:B------:R1:W1:Y:S01]  /*1d90*/  SYNCS.PHASECHK.TRANS64.TRYWAIT P0, [UR8+0x88], R2 ;  /* 0x00008802ff0075a7 */ /* 0x0002620008001108 */
[----:B------:R-:W-:Y:S01]  /*1da0*/  ULEA UR8, UR25, UR4, 0xd ;  /* 0x0000000419087291 */ /* 0x000fe2000f8e68ff */
[----:B------:R-:W-:Y:S01]  /*1db0*/  UMOV UR26, 0x0 ;  /* 0x00000000001a7882 */ /* 0x000fe20000000000 */
[----:B------:R-:W-:-:S02]  /*1dc0*/  UMOV UR27, 0x10000000 ;  /* 0x10000000001b7882 */ /* 0x000fc40000000000 */
[----:B------:R-:W-:Y:S01]  /*1dd0*/  UIADD3 UR8, UPT, UPT, UR8, 0x15600, URZ ;  /* 0x0001560008087890 */ /* 0x000fe2000fffe0ff */
[----:B------:R-:W-:Y:S01]  /*1de0*/  UMOV UR18, UR34 ;  /* 0x0000002200127c82 */ /* 0x000fe20008000000 */
[----:B------:R-:W-:Y:S01]  /*1df0*/  UMOV UR20, UR36 ;  /* 0x0000002400147c82 */ /* 0x000fe20008000000 */
[----:B------:R-:W-:Y:S01]  /*1e00*/  UMOV UR12, UR36 ;  /* 0x00000024000c7c82 */ /* 0x000fe20008000000 */
[----:B------:R-:W-:Y:S01]  /*1e10*/  UMOV UR9, UR17 ;  /* 0x0000001100097c82 */ /* 0x000fe20008000000 */
[----:B------:R-:W-:Y:S01]  /*1e20*/  UMOV UR10, UR19 ;  /* 0x00000013000a7c82 */ /* 0x000fe20008000000 */
[----:B------:R1:W-:Y:S01]  /*1e30*/  UTMALDG.3D [UR16], [UR30], desc[UR26] ;  /* 0x00001a101e0075b4 */ /* 0x0003e20008011000 */
[----:B------:R-:W-:Y:S01]  /*1e40*/  UIADD3 UR24, UPT, UPT, UR24, 0x1, URZ ;  /* 0x0000000118187890 */ /* 0x000fe2000fffe0ff */
[----:B------:R-:W-:-:S03]  /*1e50*/  UMOV UR25, UR6 ;  /* 0x0000000600197c82 */ /* 0x000fc60008000000 */
[----:B------:R-:W-:Y:S01]  /*1e60*/  UISETP.NE.AND UP0, UPT, UR24, UR21, UPT ;  /* 0x000000151800728c */ /* 0x000fe2000bf05270 */
[----:B------:R1:W-:Y:S08]  /*1e70*/  UTMALDG.3D [UR8], [UR28], desc[UR26] ;  /* 0x00001a081c0075b4 */ /* 0x0003f00008011000 */
[----:B------:R-:W-:Y:S05]  /*1e80*/  BRA.U UP0, `(.L_x_32) ;  /* 0xfffffffd005c7547 */ /* 0x000fea000b83ffff */
.L_x_27:
[----:B-1----:R-:W-:Y:S01]  /*1e90*/  LEA R2, R14, UR4, 0x3 ;  /* 0x000000040e027c11 */ /* 0x002fe2000f8e18ff */
[----:B------:R-:W-:Y:S01]  /*1ea0*/  NOP ;  /* 0x0000000000007918 */ /* 0x000fe20000000000 */
[----:B--2---:R-:W-:Y:S02]  /*1eb0*/  SHF.L.U32 R3, R12, 0x1f, RZ ;  /* 0x0000001f0c037819 */ /* 0x004fe400000006ff */
[----:B------:R-:W-:Y:S02]  /*1ec0*/  LEA R4, R14, UR4, 0x4 ;  /* 0x000000040e047c11 */ /* 0x000fe4000f8e20ff */
[----:B------:R-:W1:Y:S02]  /*1ed0*/  SYNCS.PHASECHK.TRANS64.TRYWAIT P0, [R2+URZ+0x160], R3 ;  /* 0x00016003020075a7 */ /* 0x000e6400080011ff */
[----:B-1----:R-:W-:Y:S05]  /*1ee0*/  @!P0 BRA `(.L_x_33) ;  /* 0x00000068002c8947 */ /* 0x002fea0003800000 */
.L_x_148:
[----:B------:R-:W2:Y:S01]  /*1ef0*/  LDS.128 R4, [R4+0x1f0] ;  /* 0x0001f00004047984 */ /* 0x000ea20000000c00 */
[----:B---3--:R-:W-:Y:S01]  /*1f00*/  ISETP.GE.AND P0, PT, R26, 0x1, PT ;  /* 0x000000011a00780c */ /* 0x008fe20003f06270 */
[----:B-1----:R-:W-:Y:S01]  /*1f10*/  VIADD R2, R2, 0x170 ;  /* 0x0000017002027836 */ /* 0x002fe20000000000 */
[----:B------:R-:W-:Y:S01]  /*1f20*/  @!PT LDS RZ, [RZ] ;  /* 0x00000000fffff984 */ /* 0x000fe20000000800 */
[----:B------:R-:W-:Y:S01]  /*1f30*/  @!PT LDS RZ, [RZ] ;  /* 0x00000000fffff984 */ /* 0x000fe20000000800 */
[----:B------:R-:W-:Y:S01]  /*1f40*/  @!PT LDS RZ, [RZ] ;  /* 0x00000000fffff984 */ /* 0x000fe20000000800 */
[----:B------:R-:W-:Y:S01]  /*1f50*/  @!PT LDS RZ, [RZ] ;  /* 0x00000000fffff984 */ /* 0x000fe20000000800 */
[----:B------:R1:W-:Y:S06]  /*1f60*/  MEMBAR.ALL.CTA ;  /* 0x0000000000007992 */ /* 0x0003ec0000008000 */
[----:B-1----:R-:W1:Y:S01]  /*1f70*/  FENCE.VIEW.ASYNC.S ;  /* 0x00000000000073c6 */ /* 0x002e620000000000 */
[----:B------:R-:W-:-:S04]  /*1f80*/  PRMT R2, RZ, 0x654, R2 ;  /* 0x00000654ff027816 */ /* 0x000fc80000000002 */
[----:B-1----:R1:W-:Y:S01]  /*1f90*/  SYNCS.ARRIVE.TRANS64.RED.A1T0 RZ, [R2+URZ], RZ ;  /* 0x000000ff02ff79a7 */ /* 0x0023e200081004ff */
[----:B--2---:R-:W-:-:S13]  /*1fa0*/  LOP3.LUT P2, RZ, R6, 0x1, RZ, 0xc0, !PT ;  /* 0x0000000106ff7812 */ /* 0x004fda000784c0ff */
[----:B------:R-:W-:Y:S01]  /*1fb0*/  @P2 SHF.R.U32.HI R3, RZ, 0x10, R5 ;  /* 0x00000010ff032819 */ /* 0x000fe20000011605 */
[----:B------:R-:W-:Y:S01]  /*1fc0*/  VOTEU.ANY UP0, P2 ;  /* 0x0000000000ff7886 */ /* 0x000fe20001000100 */
[----:B------:R-:W-:Y:S02]  /*1fd0*/  @P2 MOV R13, R4 ;  /* 0x00000004000d2202 */ /* 0x000fe40000000f00 */
[----:B------:R-:W-:Y:S02]  /*1fe0*/  @P2 R2UR.BROADCAST UR8, R3 ;  /* 0x00000000030822ca */ /* 0x000fe400008e0000 */
[----:B------:R-:W-:-:S11]  /*1ff0*/  @P2 LOP3.LUT R11, R5, 0xffff, RZ, 0xc0, !PT ;  /* 0x0000ffff050b2812 */ /* 0x000fd600078ec0ff */
[----:B------:R-:W-:Y:S01]  /*2000*/  @UP0 UMOV UR36, UR8 ;  /* 0x0000000800240c82 */ /* 0x000fe20008000000 */
[----:B-1----:R-:W-:Y:S05]  /*2010*/  @!P0 BRA `(.L_x_34) ;  /* 0x0000000000b88947 */ /* 0x002fea0003800000 */
[----:B------:R-:W4:Y:S01]  /*2020*/  LDC.64 R4, c[0x0][0xb18] ;  /* 0x0002c600ff047b82 */ /* 0x000f220000000a00 */
[----:B------:R-:W-:-:S07]  /*2030*/  ISETP.NE.AND P3, PT, R26, 0x1, PT ;  /* 0x000000011a00780c */ /* 0x000fce0003f65270 */
[----:B------:R-:W1:Y:S08]  /*2040*/  LDC.64 R6, c[0x0][0xb10] ;  /* 0x0002c400ff067b82 */ /* 0x000e700000000a00 */
[----:B------:R-:W2:Y:S08]  /*2050*/  LDC R16, c[0x0][0xb20] ;  /* 0x0002c800ff107b82 */ /* 0x000eb00000000800 */
[----:B------:R-:W3:Y:S01]  /*2060*/  LDC R18, c[0x0][0xb0c] ;  /* 0x0002c300ff127b82 */ /* 0x000ee20000000800 */
[----:B----4-:R-:W-:Y:S01]  /*2070*/  IMAD.HI.U32 R17, R0, R5, RZ ;  /* 0x0000000500117227 */ /* 0x010fe200078e00ff */
[----:B------:R-:W-:-:S03]  /*2080*/  ISETP.NE.AND P0, PT, R4, 0x1, PT ;  /* 0x000000010400780c */ /* 0x000fc60003f05270 */
[----:B------:R-:W-:-:S03]  /*2090*/  IMAD.HI.U32 R5, R11, R5, RZ ;  /* 0x000000050b057227 */ /* 0x000fc600078e00ff */
[----:B------:R-:W4:Y:S01]  /*20a0*/  LDC.64 R2, c[0x0][0xb28] ;  /* 0x0002ca00ff027b82 */ /* 0x000f220000000a00 */
[----:B-1----:R-:W-:-:S04]  /*20b0*/  IMAD.HI.U32 R20, R9, R6, RZ ;  /* 0x0000000609147227 */ /* 0x002fc800078e00ff */
[----:B------:R-:W-:Y:S01]  /*20c0*/  IMAD.HI.U32 R22, R13, R6, RZ ;  /* 0x000000060d167227 */ /* 0x000fe200078e00ff */
[----:B------:R-:W-:Y:S02]  /*20d0*/  SHF.R.U32.HI R20, RZ, R7, R20 ;  /* 0x00000007ff147219 */ /* 0x000fe40000011614 */
[-C--:B--2---:R-:W-:Y:S02]  /*20e0*/  SHF.R.U32.HI R17, RZ, R16.reuse, R17 ;  /* 0x00000010ff117219 */ /* 0x084fe40000011611 */
[----:B------:R-:W-:Y:S02]  /*20f0*/  SHF.R.U32.HI R16, RZ, R16, R5 ;  /* 0x00000010ff107219 */ /* 0x000fe40000011605 */
[----:B------:R-:W-:Y:S02]  /*2100*/  SEL R17, R0, R17, !P0 ;  /* 0x0000001100117207 */ /* 0x000fe40004000000 */
[----:B------:R-:W-:Y:S02]  /*2110*/  SHF.R.U32.HI R22, RZ, R7, R22 ;  /* 0x00000007ff167219 */ /* 0x000fe40000011616 */
[----:B---3--:R-:W-:-:S02]  /*2120*/  ISETP.NE.AND P1, PT, R18, 0x1, PT ;  /* 0x000000011200780c */ /* 0x008fc40003f25270 */
[----:B------:R-:W-:Y:S02]  /*2130*/  SEL R5, R11, R16, !P0 ;  /* 0x000000100b057207 */ /* 0x000fe40004000000 */
[----:B------:R-:W-:Y:S02]  /*2140*/  SEL R19, R9, R20, !P1 ;  /* 0x0000001409137207 */ /* 0x000fe40004800000 */
[----:B------:R-:W-:Y:S01]  /*2150*/  SEL R7, R13, R22, !P1 ;  /* 0x000000160d077207 */ /* 0x000fe20004800000 */
[----:B----4-:R-:W-:-:S04]  /*2160*/  IMAD.HI.U32 R20, R17, R2, RZ ;  /* 0x0000000211147227 */ /* 0x010fc800078e00ff */
[----:B------:R-:W-:Y:S01]  /*2170*/  IMAD.HI.U32 R6, R19, R2, RZ ;  /* 0x0000000213067227 */ /* 0x000fe200078e00ff */
[----:B------:R-:W-:-:S04]  /*2180*/  @P3 SHF.R.U32.HI R17, RZ, R3, R20 ;  /* 0x00000003ff113219 */ /* 0x000fc80000011614 */
        /* <DEDUP_REMOVED lines=8> */
[----:B------:R-:W-:-:S04]  /*2210*/  @!P0 IMAD.HI.U32 R16, R7, R2, RZ ;  /* 0x0000000207108227 */ /* 0x000fc800078e00ff */
[----:B------:R-:W-:Y:S01]  /*2220*/  IMAD.MOV R2, RZ, RZ, -R6 ;  /* 0x000000ffff027224 */ /* 0x000fe200078e0a06 */
[----:B------:R-:W-:-:S03]  /*2230*/  @!P0 SHF.R.U32.HI R16, RZ, R3, R16 ;  /* 0x00000003ff108219 */ /* 0x000fc60000011610 */
[----:B------:R-:W-:Y:S01]  /*2240*/  IMAD R2, R26, R2, R5 ;  /* 0x000000021a027224 */ /* 0x000fe200078e0205 */
[----:B------:R-:W-:Y:S02]  /*2250*/  @!P0 SEL R3, R7, R16, !P3 ;  /* 0x0000001007038207 */ /* 0x000fe40005800000 */
[----:B------:R-:W-:-:S03]  /*2260*/  IADD3 R16, PT, PT, -R5, RZ, RZ ;  /* 0x000000ff05107210 */ /* 0x000fc60007ffe1ff */
[--C-:B------:R-:W-:Y:S02]  /*2270*/  @!P0 IMAD.IADD R6, R6, 0x1, -R3.reuse ;  /* 0x0000000106068824 */ /* 0x100fe400078e0a03 */
[----:B------:R-:W-:Y:S01]  /*2280*/  @!P0 IMAD R3, R2, R19, R3 ;  /* 0x0000001302038224 */ /* 0x000fe200078e0203 */
[----:B------:R-:W-:Y:S01]  /*2290*/  IADD3 R2, PT, PT, -R7, RZ, RZ ;  /* 0x000000ff07027210 */ /* 0x000fe20007ffe1ff */
[----:B------:R-:W-:Y:S02]  /*22a0*/  @!P0 IMAD R5, R26, R6, R7 ;  /* 0x000000061a058224 */ /* 0x000fe400078e0207 */
[----:B------:R-:W-:Y:S02]  /*22b0*/  IMAD R11, R4, R16, R11 ;  /* 0x00000010040b7224 */ /* 0x000fe400078e020b */
[----:B------:R-:W-:Y:S02]  /*22c0*/  @!P0 IMAD.MOV.U32 R7, RZ, RZ, R3 ;  /* 0x000000ffff078224 */ /* 0x000fe400078e0003 */
[----:B------:R-:W-:-:S02]  /*22d0*/  IMAD R2, R18, R2, R13 ;  /* 0x0000000212027224 */ /* 0x000fc400078e020d */
[----:B------:R-:W-:Y:S02]  /*22e0*/  IMAD R11, R5, R4, R11 ;  /* 0x00000004050b7224 */ /* 0x000fe400078e020b */
[----:B------:R-:W-:Y:S02]  /*22f0*/  IMAD R13, R7, R18, R2 ;  /* 0x00000012070d7224 */ /* 0x000fe400078e0202 */
.L_x_34:
[----:B------:R-:W1:Y:S02]  /*2300*/  LDCU UR8, c[0x0][0xb30] ;  /* 0x00016600ff0877ac */ /* 0x000e640008000800 */
[----:B-1----:R-:W-:-:S09]  /*2310*/  UISETP.NE.AND UP0, UPT, UR8, 0x1, UPT ;  /* 0x000000010800788c */ /* 0x002fd2000bf05270 */
[----:B------:R-:W-:Y:S05]  /*2320*/  BRA.U UP0, `(.L_x_35) ;  /* 0x0000000100407547 */ /* 0x000fea000b800000 */
[----:B------:R-:W1:Y:S08]  /*2330*/  LDC.64 R4, c[0x0][0xb10] ;  /* 0x0002c400ff047b82 */ /* 0x000e700000000a00 */
[----:B------:R-:W2:Y:S08]  /*2340*/  LDC.64 R2, c[0x0][0xb18] ;  /* 0x0002c600ff027b82 */ /* 0x000eb00000000a00 */
[----:B------:R-:W3:Y:S08]  /*2350*/  LDC R6, c[0x0][0xb20] ;  /* 0x0002c800ff067b82 */ /* 0x000ef00000000800 */
[----:B------:R-:W4:Y:S01]  /*2360*/  LDC R16, c[0x0][0xb0c] ;  /* 0x0002c300ff107b82 */ /* 0x000f220000000800 */
[----:B-1----:R-:W-:-:S05]  /*2370*/  IMAD.HI.U32 R4, R13, R4, RZ ;  /* 0x000000040d047227 */ /* 0x002fca00078e00ff */
[----:B------:R-:W-:Y:S01]  /*2380*/  SHF.R.U32.HI R4, RZ, R5, R4 ;  /* 0x00000005ff047219 */ /* 0x000fe20000011604 */
[----:B--2---:R-:W-:Y:S01]  /*2390*/  IMAD.HI.U32 R3, R11, R3, RZ ;  /* 0x000000030b037227 */ /* 0x004fe200078e00ff */
[----:B------:R-:W-:-:S04]  /*23a0*/  ISETP.NE.AND P0, PT, R2, 0x1, PT ;  /* 0x000000010200780c */ /* 0x000fc80003f05270 */
[----:B---3--:R-:W-:-:S04]  /*23b0*/  SHF.R.U32.HI R6, RZ, R6, R3 ;  /* 0x00000006ff067219 */ /* 0x008fc80000011603 */
[----:B------:R-:W-:Y:S02]  /*23c0*/  SEL R3, R11, R6, !P0 ;  /* 0x000000060b037207 */ /* 0x000fe40004000000 */
[----:B----4-:R-:W-:-:S04]  /*23d0*/  ISETP.NE.AND P1, PT, R16, 0x1, PT ;  /* 0x000000011000780c */ /* 0x010fc80003f25270 */
[----:B------:R-:W-:-:S05]  /*23e0*/  SEL R4, R13, R4, !P1 ;  /* 0x000000040d047207 */ /* 0x000fca0004800000 */
[----:B------:R-:W-:Y:S02]  /*23f0*/  IMAD.IADD R5, R3, 0x1, -R4 ;  /* 0x0000000103057824 */ /* 0x000fe400078e0a04 */
[----:B------:R-:W-:Y:S02]  /*2400*/  IMAD.IADD R3, R4, 0x1, -R3 ;  /* 0x0000000104037824 */ /* 0x000fe400078e0a03 */
[----:B------:R-:W-:Y:S02]  /*2410*/  IMAD R13, R5, R16, R13 ;  /* 0x00000010050d7224 */ /* 0x000fe400078e020d */
[----:B------:R-:W-:-:S07]  /*2420*/  IMAD R11, R3, R2, R11 ;  /* 0x00000002030b7224 */ /* 0x000fce00078e020b */
.L_x_35:
[----:B------:R-:W-:Y:S01]  /*2430*/  VIADD R14, R14, 0x1 ;  /* 0x000000010e0e7836 */ /* 0x000fe20000000000 */
[----:B------:R-:W-:Y:S01]  /*2440*/  PLOP3.LUT P1, PT, PT, PT, PT, 0x80, 0x8 ;  /* 0x000000000008781c */ /* 0x000fe20003f2f070 */
[----:B------:R-:W-:Y:S02]  /*2450*/  IMAD.IADD R21, R13, 0x1, R60 ;  /* 0x000000010d157824 */ /* 0x000fe400078e023c */
[----:B------:R-:W-:Y:S01]  /*2460*/  IMAD.IADD R20, R11, 0x1, R58 ;  /* 0x000000010b147824 */ /* 0x000fe200078e023a */
[----:B------:R-:W-:-:S04]  /*2470*/  ISETP.NE.AND P0, PT, R14, 0x2, PT ;  /* 0x000000020e00780c */ /* 0x000fc80003f05270 */
[----:B------:R-:W-:Y:S02]  /*2480*/  SEL R3, RZ, 0x1, P0 ;  /* 0x00000001ff037807 */ /* 0x000fe40000000000 */
[----:B------:R-:W-:Y:S02]  /*2490*/  SEL R14, R14, RZ, P0 ;  /* 0x000000ff0e0e7207 */ /* 0x000fe40000000000 */
[----:B------:R-:W-:Y:S01]  /*24a0*/  LOP3.LUT R12, R12, R3, RZ, 0x3c, !PT ;  /* 0x000000030c0c7212 */ /* 0x000fe200078e3cff */
[----:B------:R-:W-:Y:S06]  /*24b0*/  @P2 BRA `(.L_x_36) ;  /* 0xfffffff000982947 */ /* 0x000fec000383ffff */
[----:B------:R-:W-:Y:S01]  /*24c0*/  UIADD3 UR4, UPT, UPT, UR4, 0x88, URZ ;  /* 0x0000008804047890 */ /* 0x000fe2000fffe0ff */
[----:B------:R-:W-:-:S03]  /*24d0*/  SHF.L.U32 R3, R15, 0x1f, RZ ;  /* 0x0000001f0f037819 */ /* 0x000fc600000006ff */
[----:B------:R-:W-:-:S09]  /*24e0*/  ULEA UR5, UR6, UR4, 0x3 ;  /* 0x0000000406057291 */ /* 0x000fd2000f8e18ff */
[----:B------:R-:W1:Y:S02]  /*24f0*/  SYNCS.PHASECHK.TRANS64.TRYWAIT P0, [UR5], R3 ;  /* 0x00000003ff0075a7 */ /* 0x000e640008001105 */
[----:B-1----:R-:W-:Y:S05]  /*2500*/  @!P0 BRA `(.L_x_37) ;  /* 0x0000006000b88947 */ /* 0x002fea0003800000 */
.L_x_150:
[----:B------:R-:W-:-:S04]  /*2510*/  UIADD3 UR6, UPT, UPT, UR6, 0x1, URZ ;  /* 0x0000000106067890 */ /* 0x000fc8000fffe0ff */
[----:B------:R-:W-:-:S04]  /*2520*/  UISETP.NE.AND UP0, UPT, UR6, 0x11, UPT ;  /* 0x000000110600788c */ /* 0x000fc8000bf05270 */
[----:B------:R-:W-:Y:S02]  /*2530*/  USEL UR7, URZ, 0x1, UP0 ;  /* 0x00000001ff077887 */ /* 0x000fe40008000000 */
[----:B------:R-:W-:-:S04]  /*2540*/  USEL UR6, UR6, URZ, UP0 ;  /* 0x000000ff06067287 */ /* 0x000fc80008000000 */
[----:B------:R-:W-:Y:S01]  /*2550*/  ULEA UR5, UR6, UR4, 0x3 ;  /* 0x0000000406057291 */ /* 0x000fe2000f8e18ff */
[----:B------:R-:W-:-:S04]  /*2560*/  LOP3.LUT R2, R15, UR7, RZ, 0x3c, !PT ;  /* 0x000000070f027c12 */ /* 0x000fc8000f8e3cff */
[----:B-1----:R-:W-:-:S04]  /*2570*/  SHF.L.U32 R3, R2, 0x1f, RZ ;  /* 0x0000001f02037819 */ /* 0x002fc800000006ff */
[----:B------:R-:W1:Y:S02]  /*2580*/  SYNCS.PHASECHK.TRANS64.TRYWAIT P0, [UR5], R3 ;  /* 0x00000003ff0075a7 */ /* 0x000e640008001105 */
[----:B-1----:R-:W-:Y:S05]  /*2590*/  @!P0 BRA `(.L_x_38) ;  /* 0x0000006000ac8947 */ /* 0x002fea0003800000 */
.L_x_152:
        /* <DEDUP_REMOVED lines=9> */
.L_x_154:
        /* <DEDUP_REMOVED lines=9> */
.L_x_156:
        /* <DEDUP_REMOVED lines=9> */
.L_x_158:
        /* <DEDUP_REMOVED lines=9> */
.L_x_160:
        /* <DEDUP_REMOVED lines=9> */
.L_x_162:
        /* <DEDUP_REMOVED lines=9> */
.L_x_164:
        /* <DEDUP_REMOVED lines=9> */
.L_x_166:
        /* <DEDUP_REMOVED lines=9> */
.L_x_168:
        /* <DEDUP_REMOVED lines=9> */
.L_x_170:
        /* <DEDUP_REMOVED lines=9> */
.L_x_172:
        /* <DEDUP_REMOVED lines=9> */
.L_x_174:
        /* <DEDUP_REMOVED lines=9> */
.L_x_176:
        /* <DEDUP_REMOVED lines=9> */
.L_x_178:
        /* <DEDUP_REMOVED lines=9> */
.L_x_180:
[----:B------:R-:W-:-:S04]  /*2d80*/  UIADD3 UR6, UPT, UPT, UR6, 0x1, URZ ;  /* 0x0000000106067890 */ /* 0x000fc8000fffe0ff */
[----:B------:R-:W-:-:S04]  /*2d90*/  UISETP.NE.AND UP0, UPT, UR6, 0x11, UPT ;  /* 0x000000110600788c */ /* 0x000fc8000bf05270 */
[----:B------:R-:W-:Y:S02]  /*2da0*/  USEL UR5, URZ, 0x1, UP0 ;  /* 0x00000001ff057887 */ /* 0x000fe40008000000 */
[----:B------:R-:W-:-:S04]  /*2db0*/  USEL UR6, UR6, URZ, UP0 ;  /* 0x000000ff06067287 */ /* 0x000fc80008000000 */
[----:B------:R-:W-:Y:S01]  /*2dc0*/  ULEA UR6, UR6, UR4, 0x3 ;  /* 0x0000000406067291 */ /* 0x000fe2000f8e18ff */
[----:B-1----:R-:W-:-:S04]  /*2dd0*/  LOP3.LUT R3, R2, UR5, RZ, 0x3c, !PT ;  /* 0x0000000502037c12 */ /* 0x002fc8000f8e3cff */
[----:B------:R-:W-:Y:S01]  /*2de0*/  SHF.L.U32 R3, R3, 0x1f, RZ ;  /* 0x0000001f03037819 */ /* 0x000fe200000006ff */
[----:B----4-:R-:W-:-:S07]  /*2df0*/  IMAD.U32 R0, RZ, RZ, UR6 ;  /* 0x00000006ff007e24 */ /* 0x010fce000f8e00ff */
.L_x_53:
[----:B-1----:R1:W2:Y:S02]  /*2e00*/  SYNCS.PHASECHK.TRANS64.TRYWAIT P0, [R0+URZ], R3 ;  /* 0x00000003000075a7 */ /* 0x0022a400080011ff */
[----:B--2---:R-:W-:Y:S05]  /*2e10*/  @!P0 NANOSLEEP.SYNCS 0x989680 ;  /* 0x009896800000895d */ /* 0x004fea0003900000 */
[----:B------:R-:W2:Y:S02]  /*2e20*/  @!P0 SYNCS.PHASECHK.TRANS64 P0, [R0+URZ], R3 ;  /* 0x00000003000085a7 */ /* 0x000ea400080010ff */
[----:B--2---:R-:W-:Y:S05]  /*2e30*/  @P0 EXIT ;  /* 0x000000000000094d */ /* 0x004fea0003800000 */
[----:B------:R-:W-:Y:S05]  /*2e40*/  BRA `(.L_x_53) ;  /* 0xfffffffc00ec7947 */ /* 0x000fea000383ffff */
.L_x_18:
[----:B------:R-:W-:-:S04]  /*2e50*/  UISETP.NE.AND UP1, UPT, UR37, URZ, UPT ;  /* 0x000000ff2500728c */ /* 0x000fc8000bf25270 */
[----:B------:R-:W-:-:S09]  /*2e60*/  UISETP.NE.OR UP1, UPT, UR8, 0x1, UP1 ;  /* 0x000000010800788c */ /* 0x000fd20008f25670 */
[----:B------:R-:W-:Y:S05]  /*2e70*/  BRA.U UP1, `(.L_x_54) ;  /* 0x0000000501487547 */ /* 0x000fea000b800000 */
[----:B------:R-:W-:Y:S01]  /*2e80*/  ISETP.NE.AND P2, PT, R2, RZ, PT ;  /* 0x000000ff0200720c */ /* 0x000fe20003f45270 */
[----:B------:R-:W-:Y:S01]  /*2e90*/  IMAD.MOV.U32 R12, RZ, RZ, 0x1 ;  /* 0x00000001ff0c7424 */ /* 0x000fe200078e00ff */
[----:B------:R-:W-:Y:S02]  /*2ea0*/  CS2R R10, SRZ ;  /* 0x00000000000a7805 */ /* 0x000fe4000001ff00 */
[----:B------:R-:W-:Y:S01]  /*2eb0*/  CS2R R8, SRZ ;  /* 0x0000000000087805 */ /* 0x000fe2000001ff00 */
[----:B------:R-:W-:Y:S01]  /*2ec0*/  UMOV UR4, 0x400 ;  /* 0x0000040000047882 */ /* 0x000fe20000000000 */
[----:B------:R-:W-:Y:S01]  /*2ed0*/  UMOV UR6, URZ ;  /* 0x000000ff00067c82 */ /* 0x000fe20008000000 */
[----:B------:R-:W-:-:S12]  /*2ee0*/  ULEA UR37, UR37, UR4, 0x18 ;  /* 0x0000000425257291 */ /* 0x000fd8000f8ec0ff */
.L_x_58:
[----:B------:R-:W-:Y:S02]  /*2ef0*/  LEA R0, R8, UR37, 0x3 ;  /* 0x0000002508007c11 */ /* 0x000fe4000f8e18ff */
[----:B------:R-:W-:-:S03]  /*2f00*/  SHF.L.U32 R5, R9, 0x1f, RZ ;  /* 0x0000001f09057819 */ /* 0x000fc600000006ff */
[----:B------:R-:W-:Y:S01]  /*2f10*/  VIADD R4, R0, 0x1d0 ;  /* 0x000001d000047836 */ /* 0x000fe20000000000 */
[----:B------:R-:W1:Y:S02]  /*2f20*/  SYNCS.PHASECHK.TRANS64.TRYWAIT P0, [R0+URZ+0x1c0], R5 ;  /* 0x0001c005000075a7 */ /* 0x000e6400080011ff */
[----:B-1----:R-:W-:Y:S05]  /*2f30*/  @!P0 BRA `(.L_x_55) ;  /* 0x0000005c00ac8947 */ /* 0x002fea0003800000 */
.L_x_181:
[----:B------:R-:W-:Y:S01]  /*2f40*/  ULEA UR5, UR6, UR37, 0x3 ;  /* 0x0000002506057291 */ /* 0x000fe2000f8e18ff */
[----:B------:R-:W-:Y:S02]  /*2f50*/  PRMT R4, RZ, 0x654, R4 ;  /* 0x00000654ff047816 */ /* 0x000fe40000000004 */
[----:B-1----:R-:W-:Y:S01]  /*2f60*/  SHF.L.U32 R5, R12, 0x1f, RZ ;  /* 0x0000001f0c057819 */ /* 0x002fe200000006ff */
[----:B------:R-:W-:Y:S01]  /*2f70*/  UIADD3 UR4, UPT, UPT, UR5, 0x160, URZ ;  /* 0x0000016005047890 */ /* 0x000fe2000fffe0ff */
[----:B------:R1:W-:Y:S05]  /*2f80*/  SYNCS.ARRIVE.TRANS64.RED.A1T0 RZ, [R4+URZ], RZ ;  /* 0x000000ff04ff79a7 */ /* 0x0003ea00081004ff */
[----:B------:R-:W-:Y:S01]  /*2f90*/  IMAD.U32 R7, RZ, RZ, UR4 ;  /* 0x00000004ff077e24 */ /* 0x000fe2000f8e00ff */
[----:B------:R-:W2:Y:S04]  /*2fa0*/  SYNCS.PHASECHK.TRANS64.TRYWAIT P0, [UR5+0x170], R5 ;  /* 0x00017005ff0075a7 */ /* 0x000ea80008001105 */
[----:B------:R-:W-:Y:S01]  /*2fb0*/  PRMT R6, R2, 0x654, R7 ;  /* 0x0000065402067816 */ /* 0x000fe20000000007 */
[----:B-1----:R-:W-:Y:S01]  /*2fc0*/  @!P2 IMAD.MOV.U32 R4, RZ, RZ, 0x10 ;  /* 0x00000010ff04a424 */ /* 0x002fe200078e00ff */
[----:B--2---:R-:W-:Y:S06]  /*2fd0*/  @!P0 BRA `(.L_x_56) ;  /* 0x0000005c00988947 */ /* 0x004fec0003800000 */
.L_x_183:
[----:B------:R-:W-:Y:S01]  /*2fe0*/  ULEA UR4, UR6, UR37, 0x4 ;  /* 0x0000002506047291 */ /* 0x000fe2000f8e20ff */
[----:B------:R-:W-:Y:S01]  /*2ff0*/  SEL R3, R6, R3, !P2 ;  /* 0x0000000306037207 */ /* 0x000fe20005000000 */
[----:B------:R-:W-:Y:S01]  /*3000*/  UIADD3 UR5, UPT, UPT, UR5, 0x160, URZ ;  /* 0x0000016005057890 */ /* 0x000fe2000fffe0ff */
[----:B-1----:R-:W-:Y:S01]  /*3010*/  LEA R0, R11, UR37, 0x3 ;  /* 0x000000250b007c11 */ /* 0x002fe2000f8e18ff */
[----:B------:R-:W-:Y:S01]  /*3020*/  UIADD3 UR4, UPT, UPT, UR4, 0x1f0, URZ ;  /* 0x000001f004047890 */ /* 0x000fe2000fffe0ff */
[----:B------:R-:W-:Y:S01]  /*3030*/  SHF.L.U32 R5, R10, 0x1f, RZ ;  /* 0x0000001f0a057819 */ /* 0x000fe200000006ff */
[----:B------:R1:W-:Y:S01]  /*3040*/  @!P2 SYNCS.ARRIVE.TRANS64.RED RZ, [R3+URZ], R4 ;  /* 0x0000000403ffa9a7 */ /* 0x0003e200080004ff */
[----:B------:R-:W-:Y:S01]  /*3050*/  UIADD3 UR6, UPT, UPT, UR6, 0x1, URZ ;  /* 0x0000000106067890 */ /* 0x000fe2000fffe0ff */
[----:B------:R-:W-:-:S03]  /*3060*/  VIADD R8, R8, 0x1 ;  /* 0x0000000108087836 */ /* 0x000fc60000000000 */
[----:B------:R-:W-:Y:S02]  /*3070*/  UISETP.NE.AND UP0, UPT, UR6, 0x2, UPT ;  /* 0x000000020600788c */ /* 0x000fe4000bf05270 */
[----:B------:R-:W-:Y:S06]  /*3080*/  UGETNEXTWORKID.BROADCAST [UR4], [UR5] ;  /* 0x00000000040073ca */ /* 0x000fec0008000100 */
[----:B------:R-:W-:Y:S01]  /*3090*/  USEL UR4, URZ, 0x1, UP0 ;  /* 0x00000001ff047887 */ /* 0x000fe20008000000 */
[----:B------:R-:W-:Y:S01]  /*30a0*/  ISETP.NE.AND P0, PT, R8, 0x2, PT ;  /* 0x000000020800780c */ /* 0x000fe20003f05270 */
[----:B------:R-:W-:Y:S01]  /*30b0*/  USEL UR6, UR6, URZ, UP0 ;  /* 0x000000ff06067287 */ /* 0x000fe20008000000 */
[----:B------:R-:W2:Y:S03]  /*30c0*/  SYNCS.PHASECHK.TRANS64.TRYWAIT P1, [R0+URZ+0x160], R5 ;  /* 0x00016005000075a7 */ /* 0x000ea600080211ff */
[----:B------:R-:W-:Y:S01]  /*30d0*/  LOP3.LUT R12, R12, UR4, RZ, 0x3c, !PT ;  /* 0x000000040c0c7c12 */ /* 0x000fe2000f8e3cff */
[----:B-12---:R-:W-:Y:S07]  /*30e0*/  @!P1 BRA `(.L_x_57) ;  /* 0x0000005c006c9947 */ /* 0x006fee0003800000 */
.L_x_184:
[C---:B------:R-:W-:Y:S01]  /*30f0*/  LEA R4, R11.reuse, UR37, 0x4 ;  /* 0x000000250b047c11 */ /* 0x040fe2000f8e20ff */
[----:B-1----:R-:W-:Y:S01]  /*3100*/  VIADD R0, R0, 0x170 ;  /* 0x0000017000007836 */ /* 0x002fe20000000000 */
[----:B------:R-:W-:Y:S01]  /*3110*/  SEL R8, R8, RZ, P0 ;  /* 0x000000ff08087207 */ /* 0x000fe20000000000 */
[----:B------:R-:W-:-:S03]  /*3120*/  VIADD R11, R11, 0x1 ;  /* 0x000000010b0b7836 */ /* 0x000fc60000000000 */
[----:B------:R-:W1:Y:S01]  /*3130*/  LDS.128 R4, [R4+0x1f0] ;  /* 0x0001f00004047984 */ /* 0x000e620000000c00 */
[----:B------:R-:W-:Y:S02]  /*3140*/  PRMT R0, RZ, 0x654, R0 ;  /* 0x00000654ff007816 */ /* 0x000fe40000000000 */
[C---:B------:R-:W-:Y:S01]  /*3150*/  ISETP.NE.AND P1, PT, R11.reuse, 0x2, PT ;  /* 0x000000020b00780c */ /* 0x040fe20003f25270 */
[----:B------:R-:W-:Y:S01]  /*3160*/  @!PT LDS RZ, [RZ] ;  /* 0x00000000fffff984 */ /* 0x000fe20000000800 */
[----:B------:R-:W-:Y:S01]  /*3170*/  @!PT LDS RZ, [RZ] ;  /* 0x00000000fffff984 */ /* 0x000fe20000000800 */
[----:B------:R-:W-:Y:S01]  /*3180*/  @!PT LDS RZ, [RZ] ;  /* 0x00000000fffff984 */ /* 0x000fe20000000800 */
[----:B------:R-:W-:Y:S01]  /*3190*/  @!PT LDS RZ, [RZ] ;  /* 0x00000000fffff984 */ /* 0x000fe20000000800 */
[----:B------:R2:W-:Y:S06]  /*31a0*/  MEMBAR.ALL.CTA ;  /* 0x0000000000007992 */ /* 0x0005ec0000008000 */
[----:B--2---:R-:W2:Y:S01]  /*31b0*/  FENCE.VIEW.ASYNC.S ;  /* 0x00000000000073c6 */ /* 0x004ea20000000000 */
[----:B------:R-:W-:Y:S01]  /*31c0*/  SEL R11, R11, RZ, P1 ;  /* 0x000000ff0b0b7207 */ /* 0x000fe20000800000 */
[----:B--2---:R2:W-:Y:S01]  /*31d0*/  SYNCS.ARRIVE.TRANS64.RED.A1T0 RZ, [R0+URZ], RZ ;  /* 0x000000ff00ff79a7 */ /* 0x0045e200081004ff */
[----:B-1----:R-:W-:-:S02]  /*31e0*/  LOP3.LUT P3, RZ, R6, 0x1, RZ, 0xc0, !PT ;  /* 0x0000000106ff7812 */ /* 0x002fc4000786c0ff */
[----:B------:R-:W-:-:S04]  /*31f0*/  SEL R5, RZ, 0x1, P1 ;  /* 0x00000001ff057807 */ /* 0x000fc80000800000 */
[----:B------:R-:W-:Y:S02]  /*3200*/  LOP3.LUT R10, R10, R5, RZ, 0x3c, !PT ;  /* 0x000000050a0a7212 */ /* 0x000fe400078e3cff */
[----:B--2---:R-:W-:-:S04]  /*3210*/  SEL R0, RZ, 0x1, P0 ;  /* 0x00000001ff007807 */ /* 0x004fc80000000000 */
[----:B------:R-:W-:Y:S01]  /*3220*/  LOP3.LUT R9, R9, R0, RZ, 0x3c, !PT ;  /* 0x0000000009097212 */ /* 0x000fe200078e3cff */
[----:B------:R-:W-:Y:S06]  /*3230*/  @P3 BRA `(.L_x_58) ;  /* 0xfffffffc002c3947 */ /* 0x000fec000383ffff */
[----:B------:R-:W-:Y:S01]  /*3240*/  ULEA UR5, UR6, UR37, 0x3 ;  /* 0x0000002506057291 */ /* 0x000fe2000f8e18ff */
[----:B------:R-:W-:-:S08]  /*3250*/  SHF.L.U32 R3, R12, 0x1f, RZ ;  /* 0x0000001f0c037819 */ /* 0x000fd000000006ff */
[----:B------:R-:W1:Y:S02]  /*3260*/  SYNCS.PHASECHK.TRANS64 P0, [UR5+0x170], R3 ;  /* 0x00017003ff0075a7 */ /* 0x000e640008001005 */
[----:B-1----:R-:W-:Y:S05]  /*3270*/  @P0 BRA `(.L_x_59) ;  /* 0x0000000000080947 */ /* 0x002fea0003800000 */
[----:B------:R-:W1:Y:S02]  /*3280*/  SYNCS.PHASECHK.TRANS64.TRYWAIT P0, [UR5+0x170], R3 ;  /* 0x00017003ff0075a7 */ /* 0x000e640008001105 */
[----:B-1----:R-:W-:Y:S05]  /*3290*/  @!P0 BRA `(.L_x_60) ;  /* 0x0000005c00148947 */ /* 0x002fea0003800000 */
.L_x_59:
[----:B------:R-:W-:-:S04]  /*32a0*/  UIADD3 UR4, UPT, UPT, UR6, 0x1, URZ ;  /* 0x0000000106047890 */ /* 0x000fc8000fffe0ff */
[----:B------:R-:W-:-:S04]  /*32b0*/  UISETP.NE.AND UP0, UPT, UR4, 0x2, UPT ;  /* 0x000000020400788c */ /* 0x000fc8000bf05270 */
[----:B------:R-:W-:Y:S02]  /*32c0*/  USEL UR7, URZ, 0x1, UP0 ;  /* 0x00000001ff077887 */ /* 0x000fe40008000000 */
[----:B------:R-:W-:-:S04]  /*32d0*/  USEL UR4, UR4, URZ, UP0 ;  /* 0x000000ff04047287 */ /* 0x000fc80008000000 */
[----:B------:R-:W-:Y:S01]  /*32e0*/  ULEA UR4, UR4, UR37, 0x3 ;  /* 0x0000002504047291 */ /* 0x000fe2000f8e18ff */
[----:B-1----:R-:W-:-:S04]  /*32f0*/  LOP3.LUT R3, R12, UR7, RZ, 0x3c, !PT ;  /* 0x000000070c037c12 */ /* 0x002fc8000f8e3cff */
[----:B------:R-:W-:-:S04]  /*3300*/  SHF.L.U32 R0, R3, 0x1f, RZ ;  /* 0x0000001f03007819 */ /* 0x000fc800000006ff */
[----:B------:R-:W1:Y:S02]  /*3310*/  SYNCS.PHASECHK.TRANS64 P0, [UR4+0x170], R0 ;  /* 0x00017000ff0075a7 */ /* 0x000e640008001004 */
[----:B-1----:R-:W-:Y:S05]  /*3320*/  @P0 EXIT ;  /* 0x000000000000094d */ /* 0x002fea0003800000 */
[----:B------:R-:W-:Y:S02]  /*3330*/  SHF.L.U32 R3, R3, 0x1f, RZ ;  /* 0x0000001f03037819 */ /* 0x000fe400000006ff */
[----:B------:R-:W-:-:S07]  /*3340*/  MOV R0, UR4 ;  /* 0x0000000400007c02 */ /* 0x000fce0008000f00 */
.L_x_61:
[----:B-1----:R1:W2:Y:S02]  /*3350*/  SYNCS.PHASECHK.TRANS64.TRYWAIT P0, [R0+URZ+0x170], R3 ;  /* 0x00017003000075a7 */ /* 0x0022a400080011ff */
[----:B--2---:R-:W-:Y:S05]  /*3360*/  @!P0 NANOSLEEP.SYNCS 0x989680 ;  /* 0x009896800000895d */ /* 0x004fea0003900000 */
[----:B------:R-:W2:Y:S02]  /*3370*/  @!P0 SYNCS.PHASECHK.TRANS64 P0, [R0+URZ+0x170], R3 ;  /* 0x00017003000085a7 */ /* 0x000ea400080010ff */
[----:B--2---:R-:W-:Y:S05]  /*3380*/  @P0 EXIT ;  /* 0x000000000000094d */ /* 0x004fea0003800000 */
[----:B------:R-:W-:Y:S05]  /*3390*/  BRA `(.L_x_61) ;  /* 0xfffffffc00ec7947 */ /* 0x000fea000383ffff */
.L_x_54:
[----:B------:R-:W-:-:S09]  /*33a0*/  UISETP.NE.AND UP1, UPT, UR8, URZ, UPT ;  /* 0x000000ff0800728c */ /* 0x000fd2000bf25270 */
[----:B------:R-:W-:Y:S05]  /*33b0*/  BRA.U UP1, `(.L_x_62) ;  /* 0x0000000d01907547 */ /* 0x000fea000b800000 */
[----:B------:R-:W-:Y:S01]  /*33c0*/  UMOV UR4, 0x40 ;  /* 0x0000004000047882 */ /* 0x000fe20000000000 */
[----:B------:R-:W-:Y:S01]  /*33d0*/  NOP ;  /* 0x0000000000007918 */ /* 0x000fe20000000000 */
[----:B------:R-:W-:Y:S01]  /*33e0*/  ULEA UR4, UR37, UR4, 0x18 ;  /* 0x0000000425047291 */ /* 0x000fe2000f8ec0ff */
[----:B------:R-:W-:Y:S02]  /*33f0*/  UMOV UR5, 0x400 ;  /* 0x0000040000057882 */ /* 0x000fe40000000000 */
[----:B------:R-:W-:-:S06]  /*3400*/  ULEA UR37, UR37, UR5, 0x18 ;  /* 0x0000000525257291 */ /* 0x000fcc000f8ec0ff */
[----:B------:R-:W1:Y:S02]  /*3410*/  LDS.U8 R0, [UR4+0x1c] ;  /* 0x00001c04ff007984 */ /* 0x000e640008000000 */
[----:B-1----:R-:W-:-:S13]  /*3420*/  ISETP.NE.AND P0, PT, R0, RZ, PT ;  /* 0x000000ff0000720c */ /* 0x002fda0003f05270 */
[----:B------:R-:W-:Y:S05]  /*3430*/  @P0 BRA `(.L_x_63) ;  /* 0x0000000000580947 */ /* 0x000fea0003800000 */
[----:B------:R-:W-:-:S13]  /*3440*/  ELECT P0, URZ, PT ;  /* 0x0000000000ff782f */ /* 0x000fda0003800000 */
[----:B------:R-:W-:Y:S05]  /*3450*/  @!P0 BRA `(.L_x_64) ;  /* 0x0000000000608947 */ /* 0x000fea0003800000 */
[----:B------:R-:W-:Y:S01]  /*3460*/  UMOV UR5, 0x10 ;  /* 0x0000001000057882 */ /* 0x000fe20000000000 */
[----:B------:R-:W-:Y:S01]  /*3470*/  HFMA2 R0, -RZ, RZ, 0, 5.9604644775390625e-08 ;  /* 0x00000001ff007431 */ /* 0x000fe200000001ff */
[----:B------:R-:W-:-:S03]  /*3480*/  MOV R2, 0xffff ;  /* 0x0000ffff00027802 */ /* 0x000fc60000000f00 */
[----:B------:R-:W-:Y:S04]  /*3490*/  DEPBAR.LE SB1, 0x36 ;  /* 0x00009d800000791a */ /* 0x000fe80000000000 */
[----:B------:R-:W1:Y:S02]  /*34a0*/  UTCATOMSWS.FIND_AND_SET.ALIGN UP0, UR5, UR5 ;  /* 0x00000005000575e3 */ /* 0x000e640008000800 */
[----:B-1----:R-:W-:Y:S01]  /*34b0*/  MOV R3, UR5 ;  /* 0x0000000500037c02 */ /* 0x002fe20008000f00 */
[----:B------:R-:W-:Y:S06]  /*34c0*/  BRA.U UP0, `(.L_x_65) ;  /* 0x0000000100187547 */ /* 0x000fec000b800000 */
.L_x_66:
[----:B------:R-:W-:Y:S05]  /*34d0*/  NANOSLEEP 0x64 ;  /* 0x000000640000795d */ /* 0x000fea0003800000 */
[----:B------:R-:W-:-:S05]  /*34e0*/  UMOV UR5, 0x10 ;  /* 0x0000001000057882 */ /* 0x000fca0000000000 */
[----:B------:R-:W-:Y:S04]  /*34f0*/  DEPBAR.LE SB1, 0x36 ;  /* 0x00009d800000791a */ /* 0x000fe80000000000 */
[----:B------:R-:W1:Y:S02]  /*3500*/  UTCATOMSWS.FIND_AND_SET.ALIGN UP0, UR5, UR5 ;  /* 0x00000005000575e3 */ /* 0x000e640008000800 */
[----:B-1----:R-:W-:Y:S01]  /*3510*/  MOV R3, UR5 ;  /* 0x0000000500037c02 */ /* 0x002fe20008000f00 */
[----:B------:R-:W-:Y:S05]  /*3520*/  BRA.U !UP0, `(.L_x_66) ;  /* 0xfffffffd08e87547 */ /* 0x000fea000b83ffff */
.L_x_65:
[-C--:B------:R-:W-:Y:S02]  /*3530*/  SHF.L.U32 R2, R2, R3.reuse, RZ ;  /* 0x0000000302027219 */ /* 0x080fe400000006ff */
[----:B------:R-:W-:Y:S01]  /*3540*/  SHF.L.U32 R0, R0, R3, RZ ;  /* 0x0000000300007219 */ /* 0x000fe200000006ff */
[----:B------:R-:W-:Y:S02]  /*3550*/  IMAD.SHL.U32 R3, R3, 0x20, RZ ;  /* 0x0000002003037824 */ /* 0x000fe400078e00ff */
[----:B------:R1:W-:Y:S04]  /*3560*/  ATOMS.OR RZ, [UR4+0x14], R2 ;  /* 0x00001402ffff798c */ /* 0x0003e8000b000004 */
[----:B------:R1:W-:Y:S04]  /*3570*/  ATOMS.OR RZ, [UR4+0x18], R0 ;  /* 0x00001800ffff798c */ /* 0x0003e8000b000004 */
[----:B------:R1:W-:Y:S01]  /*3580*/  STS [UR37+0x210], R3 ;  /* 0x00021003ff007988 */ /* 0x0003e20008000825 */
[----:B------:R-:W-:Y:S05]  /*3590*/  BRA `(.L_x_64) ;  /* 0x0000000000107947 */ /* 0x000fea0003800000 */
.L_x_63:
[----:B------:R-:W-:Y:S02]  /*35a0*/  MOV R0, 0xffffffff ;  /* 0xffffffff00007802 */ /* 0x000fe40000000f00 */
[----:B------:R-:W-:-:S03]  /*35b0*/  MOV R2, 0x35e0 ;  /* 0x000035e000027802 */ /* 0x000fc60000000f00 */
[----:B------:R1:W-:Y:S04]  /*35c0*/  STS [UR37+0x210], R0 ;  /* 0x00021000ff007988 */ /* 0x0003e80008000825 */
[----:B-1-3-5:R-:W-:Y:S05]  /*35d0*/  CALL.REL.NOINC `($__internal_1_$__cuda_sm10x_tcgen05_guardrail_trap_phase_invalid_during_alloc) ;  /* 0x00000060005c7944 */ /* 0x02afea0003c00000 */
.L_x_64:
[----:B------:R-:W-:Y:S05]  /*35e0*/  WARPSYNC.ALL ;  /* 0x0000000000007948 */ /* 0x000fea0003800000 */
[----:B------:R-:W2:Y:S01]  /*35f0*/  S2UR UR6, SR_CgaCtaId ;  /* 0x00000000000679c3 */ /* 0x000ea20000008800 */
[----:B------:R-:W-:Y:S01]  /*3600*/  UMOV UR4, 0x400 ;  /* 0x0000040000047882 */ /* 0x000fe20000000000 */
[----:B------:R-:W-:-:S06]  /*3610*/  NOP ;  /* 0x0000000000007918 */ /* 0x000fcc0000000000 */
[----:B------:R-:W-:Y:S06]  /*3620*/  BAR.ARV 0x6, 0xa0 ;  /* 0x0182800000007b1d */ /* 0x000fec0000002000 */
[----:B------:R-:W4:Y:S01]  /*3630*/  LDCU UR7, c[0x0][0x38c] ;  /* 0x00007180ff0777ac */ /* 0x000f220008000800 */
[----:B------:R-:W-:Y:S01]  /*3640*/  IMAD.MOV.U32 R11, RZ, RZ, 0x1 ;  /* 0x00000001ff0b7424 */ /* 0x000fe200078e00ff */
[----:B------:R-:W-:Y:S01]  /*3650*/  CS2R R8, SRZ ;  /* 0x0000000000087805 */ /* 0x000fe2000001ff00 */
[----:B------:R-:W-:Y:S01]  /*3660*/  IMAD.MOV.U32 R10, RZ, RZ, RZ ;  /* 0x000000ffff0a7224 */ /* 0x000fe200078e00ff */
[----:B------:R-:W-:Y:S01]  /*3670*/  UMOV UR17, URZ ;  /* 0x000000ff00117c82 */ /* 0x000fe20008000000 */
[----:B------:R-:W-:Y:S01]  /*3680*/  UMOV UR16, URZ ;  /* 0x000000ff00107c82 */ /* 0x000fe20008000000 */
[----:B------:R-:W-:Y:S01]  /*3690*/  UMOV UR22, 0x0 ;  /* 0x0000000000167882 */ /* 0x000fe20000000000 */
[----:B------:R-:W-:Y:S01]  /*36a0*/  UMOV UR23, 0x4208490 ;  /* 0x0420849000177882 */ /* 0x000fe20000000000 */
[----:B------:R-:W-:Y:S01]  /*36b0*/  UMOV UR20, 0x0 ;  /* 0x0000000000147882 */ /* 0x000fe20000000000 */
[----:B------:R-:W-:Y:S01]  /*36c0*/  UMOV UR21, 0x4208490 ;  /* 0x0420849000157882 */ /* 0x000fe20000000000 */
[----:B--2---:R-:W-:Y:S01]  /*36d0*/  ULEA UR6, UR6, UR4, 0x18 ;  /* 0x0000000406067291 */ /* 0x004fe2000f8ec0ff */
[----:B------:R-:W2:Y:S03]  /*36e0*/  LDCU UR4, c[0x0][0x38c] ;  /* 0x00007180ff0477ac */ /* 0x000ea60008000800 */
[----:B------:R-:W-:-:S02]  /*36f0*/  UIADD3 UR11, UPT, UPT, UR6, 0x15600, URZ ;  /* 0x00015600060b7890 */ /* 0x000fc4000fffe0ff */
[----:B----4-:R-:W-:-:S03]  /*3700*/  UIADD3 UR7, UPT, UPT, UR7, 0x1f, URZ ;  /* 0x0000001f07077890 */ /* 0x010fc6000fffe0ff */
[----:B-1----:R-:W1:Y:S01]  /*3710*/  LDS R0, [UR6+0x210] ;  /* 0x00021006ff007984 */ /* 0x002e620008000800 */
[----:B------:R-:W-:Y:S02]  /*3720*/  UIADD3 UR18, UPT, UPT, UR6, 0x4600, URZ ;  /* 0x0000460006127890 */ /* 0x000fe4000fffe0ff */
[----:B------:R-:W-:Y:S02]  /*3730*/  USHF.R.S32.HI UR5, URZ, 0x1f, UR7 ;  /* 0x0000001fff057899 */ /* 0x000fe40008011407 */
[----:B------:R-:W-:Y:S02]  /*3740*/  USHF.R.U32.HI UR11, URZ, 0x4, UR11 ;  /* 0x00000004ff0b7899 */ /* 0x000fe4000801160b */
[----:B------:R-:W-:Y:S02]  /*3750*/  ULEA.HI UR5, UR5, UR7, URZ, 0x5 ;  /* 0x0000000705057291 */ /* 0x000fe4000f8f28ff */
[----:B------:R-:W-:Y:S02]  /*3760*/  USHF.R.U32.HI UR18, URZ, 0x4, UR18 ;  /* 0x00000004ff127899 */ /* 0x000fe40008011612 */
[----:B------:R-:W-:-:S02]  /*3770*/  USHF.R.S32.HI UR5, URZ, 0x5, UR5 ;  /* 0x00000005ff057899 */ /* 0x000fc40008011405 */
[----:B------:R-:W-:Y:S02]  /*3780*/  ULOP3.LUT UR11, UR11, 0x3fff, URZ, 0xc0, !UPT ;  /* 0x00003fff0b0b7892 */ /* 0x000fe4000f8ec0ff */
[----:B------:R-:W-:Y:S02]  /*3790*/  UISETP.LT.AND UP0, UPT, UR5, 0x1, UPT ;  /* 0x000000010500788c */ /* 0x000fe4000bf01270 */
[----:B------:R-:W-:Y:S02]  /*37a0*/  ULOP3.LUT UR18, UR18, 0x3fff, URZ, 0xc0, !UPT ;  /* 0x00003fff12127892 */ /* 0x000fe4000f8ec0ff */
[----:B------:R-:W-:Y:S02]  /*37b0*/  USEL UR10, UR5, 0x1, !UP0 ;  /* 0x00000001050a7887 */ /* 0x000fe4000c000000 */
[----:B------:R-:W-:Y:S02]  /*37c0*/  ULOP3.LUT UR11, UR11, 0x10000, URZ, 0xfc, !UPT ;  /* 0x000100000b0b7892 */ /* 0x000fe4000f8efcff */
[----:B------:R-:W-:-:S02]  /*37d0*/  UIADD3 UR10, UPT, UPT, -UR10, URZ, URZ ;  /* 0x000000ff0a0a7290 */ /* 0x000fc4000fffe1ff */
[----:B--2---:R-:W-:Y:S01]  /*37e0*/  UISETP.GE.AND UP3, UPT, UR4, 0x1, UPT ;  /* 0x000000010400788c */ /* 0x004fe2000bf66270 */
[----:B-1----:R-:W-:-:S15]  /*37f0*/  R2UR UR19, R0 ;  /* 0x00000000001372ca */ /* 0x002fde00000e0000 */
.L_x_73:
[----:B------:R-:W-:Y:S02]  /*3800*/  LEA R0, R10, UR6, 0x3 ;  /* 0x000000060a007c11 */ /* 0x000fe4000f8e18ff */
[----:B------:R-:W-:Y:S02]  /*3810*/  SHF.L.U32 R5, R9, 0x1f, RZ ;  /* 0x0000001f09057819 */ /* 0x000fe400000006ff */
[----:B------:R-:W-:Y:S01]  /*3820*/  PLOP3.LUT P0, PT, PT, PT, UP3, 0x80, 0x8 ;  /* 0x000000000008781c */ /* 0x000fe20003f0f038 */
[----:B------:R-:W-:Y:S01]  /*3830*/  VIADD R3, R0, 0x170 ;  /* 0x0000017000037836 */ /* 0x000fe20000000000 */
[----:B-1----:R-:W1:Y:S02]  /*3840*/  SYNCS.PHASECHK.TRANS64.TRYWAIT P1, [R0+URZ+0x160], R5 ;  /* 0x00016005000075a7 */ /* 0x002e6400080211ff */
[----:B-1--4-:R-:W-:Y:S09]  /*3850*/  @!P1 BRA `(.L_x_67) ;  /* 0x0000005400bc9947 */ /* 0x012ff20003800000 */
.L_x_186:
[----:B------:R-:W-:Y:S01]  /*3860*/  LEA R4, R10, UR6, 0x4 ;  /* 0x000000060a047c11 */ /* 0x000fe2000f8e20ff */
[----:B------:R-:W-:Y:S01]  /*3870*/  @UP3 ULEA UR4, UR16, UR6, 0x3 ;  /* 0x0000000610043291 */ /* 0x000fe2000f8e18ff */
[----:B------:R-:W-:Y:S01]  /*3880*/  PLOP3.LUT P2, PT, PT, PT, PT, 0x80, 0x8 ;  /* 0x000000000008781c */ /* 0x000fe20003f4f070 */
[----:B------:R-:W-:Y:S01]  /*3890*/  ULEA UR8, UR17, UR6, 0x3 ;  /* 0x0000000611087291 */ /* 0x000fe2000f8e18ff */
[----:B------:R-:W-:Y:S02]  /*38a0*/  PRMT R3, RZ, 0x654, R3 ;  /* 0x00000654ff037816 */ /* 0x000fe40000000003 */
[----:B-1----:R-:W1:Y:S01]  /*38b0*/  LDS.128 R4, [R4+0x1f0] ;  /* 0x0001f00004047984 */ /* 0x002e620000000c00 */
[----:B------:R-:W-:Y:S02]  /*38c0*/  @P0 SHF.L.U32 R2, R8, 0x1f, RZ ;  /* 0x0000001f08020819 */ /* 0x000fe400000006ff */
[----:B------:R-:W-:Y:S01]  /*38d0*/  SHF.L.U32 R0, R11, 0x1f, RZ ;  /* 0x0000001f0b007819 */ /* 0x000fe200000006ff */
[----:B------:R-:W-:Y:S01]  /*38e0*/  @!PT LDS RZ, [RZ] ;  /* 0x00000000fffff984 */ /* 0x000fe20000000800 */
[----:B------:R-:W-:Y:S01]  /*38f0*/  @!PT LDS RZ, [RZ] ;  /* 0x00000000fffff984 */ /* 0x000fe20000000800 */
[----:B------:R-:W-:Y:S01]  /*3900*/  @!PT LDS RZ, [RZ] ;  /* 0x00000000fffff984 */ /* 0x000fe20000000800 */
[----:B------:R-:W-:Y:S01]  /*3910*/  @!PT LDS RZ, [RZ] ;  /* 0x00000000fffff984 */ /* 0x000fe20000000800 */
[----:B------:R2:W-:Y:S06]  /*3920*/  MEMBAR.ALL.CTA ;  /* 0x0000000000007992 */ /* 0x0005ec0000008000 */
[----:B--2---:R-:W2:Y:S02]  /*3930*/  FENCE.VIEW.ASYNC.S ;  /* 0x00000000000073c6 */ /* 0x004ea40000000000 */
[----:B--2---:R2:W-:Y:S01]  /*3940*/  SYNCS.ARRIVE.TRANS64.RED.A1T0 RZ, [R3+URZ], RZ ;  /* 0x000000ff03ff79a7 */ /* 0x0045e200081004ff */
[----:B------:R2:W4:Y:S01]  /*3950*/  @P0 SYNCS.PHASECHK.TRANS64.TRYWAIT P2, [UR4], R2 ;  /* 0x00000002ff0005a7 */ /* 0x0005220008041104 */
[----:B------:R-:W-:Y:S01]  /*3960*/  ULEA.HI UR4, UR17, UR17, URZ, 0x1 ;  /* 0x0000001111047291 */ /* 0x000fe2000f8f08ff */
[----:B-1----:R-:W-:-:S03]  /*3970*/  LOP3.LUT P1, RZ, R6, 0x1, RZ, 0xc0, !PT ;  /* 0x0000000106ff7812 */ /* 0x002fc6000782c0ff */
[----:B------:R-:W-:Y:S02]  /*3980*/  USHF.L.U32 UR9, UR4, 0x6, URZ ;  /* 0x0000000604097899 */ /* 0x000fe400080006ff */
[----:B------:R-:W-:Y:S02]  /*3990*/  ULOP3.LUT UR4, UR4, 0xffe, URZ, 0xc0, !UPT ;  /* 0x00000ffe04047892 */ /* 0x000fe4000f8ec0ff */
[----:B------:R-:W-:Y:S02]  /*39a0*/  ULOP3.LUT UR9, UR9, 0xffffff80, URZ, 0xc0, !UPT ;  /* 0xffffff8009097892 */ /* 0x000fe4000f8ec0ff */
[----:B------:R-:W-:Y:S02]  /*39b0*/  UIADD3 UR4, UPT, UPT, -UR4, UR17, URZ ;  /* 0x0000001104047290 */ /* 0x000fe4000fffe1ff */
[----:B------:R-:W-:Y:S01]  /*39c0*/  UIADD3 UR9, UPT, UPT, UR19, UR9, URZ ;  /* 0x0000000913097290 */ /* 0x000fe2000fffe0ff */
[----:B------:R-:W1:Y:S03]  /*39d0*/  SYNCS.PHASECHK.TRANS64.TRYWAIT P0, [UR8+0x1a0], R0 ;  /* 0x0001a000ff0075a7 */ /* 0x000e660008001108 */
[----:B------:R-:W-:Y:S01]  /*39e0*/  ULEA UR9, UR4, UR9, 0x14 ;  /* 0x0000000904097291 */ /* 0x000fe2000f8ea0ff */
[----:B-12-4-:R-:W-:Y:S11]  /*39f0*/  @!P0 BRA `(.L_x_68) ;  /* 0x0000005400688947 */ /* 0x016ff60003800000 */
.L_x_188:
[----:B------:R-:W-:Y:S01]  /*3a00*/  IADD3 R10, PT, PT, R10, 0x1, RZ ;  /* 0x000000010a0a7810 */ /* 0x000fe20007ffe0ff */
[----:B------:R-:W-:Y:S06]  /*3a10*/  BRA.U !UP3, `(.L_x_69) ;  /* 0x000000010b987547 */ /* 0x000fec000b800000 */
[----:B------:R-:W-:Y:S01]  /*3a20*/  UPLOP3.LUT UP4, UPT, UPT, UPT, UPT, 0x40, 0x4 ;  /* 0x000000000004789c */ /* 0x000fe20003f8e870 */
[----:B------:R-:W-:Y:S01]  /*3a30*/  UMOV UR15, UR10 ;  /* 0x0000000a000f7c82 */ /* 0x000fe20008000000 */
[----:B------:R-:W-:Y:S01]  /*3a40*/  UMOV UR14, UR5 ;  /* 0x00000005000e7c82 */ /* 0x000fe20008000000 */
[----:B------:R-:W-:-:S08]  /*3a50*/  UMOV UR13, UR16 ;  /* 0x00000010000d7c82 */ /* 0x000fd00008000000 */
.L_x_72:
[----:B------:R-:W-:Y:S02]  /*3a60*/  UIADD3 UR15, UPT, UPT, UR15, 0x1, URZ ;  /* 0x000000010f0f7890 */ /* 0x000fe4000fffe0ff */
[----:B--2---:R-:W-:Y:S02]  /*3a70*/  ULEA UR7, UR13, UR6, 0x3 ;  /* 0x000000060d077291 */ /* 0x004fe4000f8e18ff */
[----:B------:R-:W-:Y:S01]  /*3a80*/  UISETP.NE.AND UP0, UPT, UR15, URZ, UPT ;  /* 0x000000ff0f00728c */ /* 0x000fe2000bf05270 */
[----:B----4-:R-:W-:Y:S10]  /*3a90*/  @P2 BRA `(.L_x_70) ;  /* 0x00000000000c2947 */ /* 0x010ff40003800000 */
[----:B-1----:R-:W-:Y:S04]  /*3aa0*/  SHF.L.U32 R3, R8, 0x1f, RZ ;  /* 0x0000001f08037819 */ /* 0x002fe800000006ff */
[----:B------:R-:W1:Y:S02]  /*3ab0*/  SYNCS.PHASECHK.TRANS64.TRYWAIT P0, [UR7], R3 ;  /* 0x00000003ff0075a7 */ /* 0x000e640008001107 */
[----:B-1----:R-:W-:Y:S05]  /*3ac0*/  @!P0 BRA `(.L_x_71) ;  /* 0x00000054004c8947 */ /* 0x002fea0003800000 */
.L_x_70:
[----:B------:R-:W-:Y:S01]  /*3ad0*/  UISETP.NE.AND UP1, UPT, UR14, 0x1, UPT ;  /* 0x000000010e00788c */ /* 0x000fe2000bf25270 */
[----:B------:R-:W-:Y:S01]  /*3ae0*/  PLOP3.LUT P2, PT, PT, PT, PT, 0x80, 0x8 ;  /* 0x000000000008781c */ /* 0x000fe20003f4f070 */
[----:B------:R-:W-:Y:S02]  /*3af0*/  UIADD3 UR16, UPT, UPT, UR13, 0x1, URZ ;  /* 0x000000010d107890 */ /* 0x000fe4000fffe0ff */
[----:B------:R-:W-:Y:S02]  /*3b00*/  ULEA UR24, UR13, UR18, 0x8 ;  /* 0x000000120d187291 */ /* 0x000fe4000f8e40ff */
[----:B------:R-:W-:Y:S01]  /*3b10*/  UISETP.NE.AND UP2, UPT, UR16, 0x11, UPT ;  /* 0x000000111000788c */ /* 0x000fe2000bf45270 */
[----:B------:R-:W-:Y:S01]  /*3b20*/  PLOP3.LUT P0, PT, PT, PT, UP1, 0x80, 0x8 ;  /* 0x000000000008781c */ /* 0x000fe20003f0f018 */
[----:B------:R-:W-:Y:S02]  /*3b30*/  ULEA UR26, UR13, UR11, 0x9 ;  /* 0x0000000b0d1a7291 */ /* 0x000fe4000f8e48ff */
[----:B------:R-:W-:Y:S02]  /*3b40*/  USEL UR12, URZ, 0x1, UP2 ;  /* 0x00000001ff0c7887 */ /* 0x000fe40009000000 */
[----:B------:R-:W-:Y:S02]  /*3b50*/  USEL UR16, UR16, URZ, UP2 ;  /* 0x000000ff10107287 */ /* 0x000fe40009000000 */
[----:B------:R-:W-:Y:S02]  /*3b60*/  UIADD3 UR30, UPT, UPT, UR24, 0x80, URZ ;  /* 0x00000080181e7890 */ /* 0x000fe4000fffe0ff */
[----:B------:R-:W-:Y:S01]  /*3b70*/  @UP1 ULEA UR4, UR16, UR6, 0x3 ;  /* 0x0000000610041291 */ /* 0x000fe2000f8e18ff */
[----:B------:R-:W-:Y:S01]  /*3b80*/  LOP3.LUT R8, R8, UR12, RZ, 0x3c, !PT ;  /* 0x0000000c08087c12 */ /* 0x000fe2000f8e3cff */
[----:B------:R-:W-:Y:S02]  /*3b90*/  UIADD3 UR28, UPT, UPT, UR26, 0x2, URZ ;  /* 0x000000021a1c7890 */ /* 0x000fe4000fffe0ff */
[----:B------:R-:W-:Y:S01]  /*3ba0*/  UIADD3 UR7, UPT, UPT, UR7, 0x88, URZ ;  /* 0x0000008807077890 */ /* 0x000fe2000fffe0ff */
[----:B-1----:R-:W-:Y:S01]  /*3bb0*/  @P0 SHF.L.U32 R0, R8, 0x1f, RZ ;  /* 0x0000001f08000819 */ /* 0x002fe200000006ff */
[----:B------:R-:W-:Y:S01]  /*3bc0*/  UMOV UR25, 0x40004040 ;  /* 0x4000404000197882 */ /* 0x000fe20000000000 */
[----:B------:R-:W-:Y:S01]  /*3bd0*/  UMOV UR27, 0x80004020 ;  /* 0x80004020001b7882 */ /* 0x000fe20000000000 */
[----:B------:R-:W-:Y:S01]  /*3be0*/  UMOV UR31, 0x40004040 ;  /* 0x40004040001f7882 */ /* 0x000fe20000000000 */
[----:B------:R2:W4:Y:S01]  /*3bf0*/  @P0 SYNCS.PHASECHK.TRANS64.TRYWAIT P2, [UR4], R0 ;  /* 0x00000000ff0005a7 */ /* 0x0005220008041104 */
[----:B------:R-:W-:Y:S01]  /*3c00*/  UIADD3 UR14, UPT, UPT, UR14, -0x1, URZ ;  /* 0xffffffff0e0e7890 */ /* 0x000fe2000fffe0ff */
[----:B------:R2:W-:Y:S01]  /*3c10*/  UTCHMMA gdesc[UR24], gdesc[UR26], tmem[UR9], tmem[UR22], idesc[UR23], UP4 ;  /* 0x00ff161a180075ea */ /* 0x0005e2000a000009 */
[----:B------:R-:W-:Y:S01]  /*3c20*/  UPLOP3.LUT UP4, UPT, UPT, UPT, UPT, 0x80, 0x8 ;  /* 0x000000000008789c */ /* 0x000fe20003f8f070 */
[----:B------:R-:W-:Y:S01]  /*3c30*/  UMOV UR29, 0x80004020 ;  /* 0x80004020001d7882 */ /* 0x000fe20000000000 */
[----:B------:R-:W-:Y:S01]  /*3c40*/  UMOV UR13, UR16 ;  /* 0x00000010000d7c82 */ /* 0x000fe20008000000 */
[----:B------:R2:W-:Y:S01]  /*3c50*/  UTCHMMA gdesc[UR30], gdesc[UR28], tmem[UR9], tmem[UR20], idesc[UR21], UPT ;  /* 0x00ff141c1e0075ea */ /* 0x0005e2000b800009 */
[----:B------:R2:W-:Y:S01]  /*3c60*/  UTCBAR [UR7], URZ ;  /* 0x000000ff070073e9 */ /* 0x0005e200080000ff */
[----:B------:R-:W-:Y:S06]  /*3c70*/  BRA.U UP0, `(.L_x_72) ;  /* 0xfffffffd00787547 */ /* 0x000fec000b83ffff */
.L_x_69:
[----:B------:R-:W-:Y:S01]  /*3c80*/  UIADD3 UR17, UPT, UPT, UR17, 0x1, URZ ;  /* 0x0000000111117890 */ /* 0x000fe2000fffe0ff */
[C---:B------:R-:W-:Y:S01]  /*3c90*/  ISETP.NE.AND P0, PT, R10.reuse, 0x2, PT ;  /* 0x000000020a00780c */ /* 0x040fe20003f05270 */
[----:B------:R-:W-:Y:S02]  /*3ca0*/  UIADD3 UR8, UPT, UPT, UR8, 0x180, URZ ;  /* 0x0000018008087890 */ /* 0x000fe4000fffe0ff */
[----:B------:R-:W-:Y:S01]  /*3cb0*/  UISETP.NE.AND UP0, UPT, UR17, 0x4, UPT ;  /* 0x000000041100788c */ /* 0x000fe2000bf05270 */
[----:B-12---:R-:W-:Y:S02]  /*3cc0*/  SEL R0, RZ, 0x1, P0 ;  /* 0x00000001ff007807 */ /* 0x006fe40000000000 */
[----:B------:R-:W-:Y:S01]  /*3cd0*/  SEL R10, R10, RZ, P0 ;  /* 0x000000ff0a0a7207 */ /* 0x000fe20000000000 */
[----:B------:R-:W-:Y:S01]  /*3ce0*/  USEL UR4, URZ, 0x1, UP0 ;  /* 0x00000001ff047887 */ /* 0x000fe20008000000 */
[----:B------:R-:W-:Y:S01]  /*3cf0*/  LOP3.LUT R9, R9, R0, RZ, 0x3c, !PT ;  /* 0x0000000009097212 */ /* 0x000fe200078e3cff */
[----:B------:R-:W-:Y:S01]  /*3d00*/  USEL UR17, UR17, URZ, UP0 ;  /* 0x000000ff11117287 */ /* 0x000fe20008000000 */
[----:B------:R1:W-:Y:S03]  /*3d10*/  UTCBAR [UR8], URZ ;  /* 0x000000ff080073e9 */ /* 0x0003e600080000ff */
[----:B------:R-:W-:Y:S01]  /*3d20*/  LOP3.LUT R11, R11, UR4, RZ, 0x3c, !PT ;  /* 0x000000040b0b7c12 */ /* 0x000fe2000f8e3cff */
[----:B------:R-:W-:Y:S07]  /*3d30*/  @P1 BRA `(.L_x_73) ;  /* 0xfffffff800b01947 */ /* 0x000fee000383ffff */
[----:B------:R-:W2:Y:S01]  /*3d40*/  S2UR UR4, SR_CgaCtaId ;  /* 0x00000000000479c3 */ /* 0x000ea20000008800 */
[----:B------:R-:W-:Y:S01]  /*3d50*/  ELECT P0, URZ, PT ;  /* 0x0000000000ff782f */ /* 0x000fe20003800000 */
[----:B------:R-:W-:Y:S01]  /*3d60*/  IMAD.MOV.U32 R0, RZ, RZ, 0x1 ;  /* 0x00000001ff007424 */ /* 0x000fe200078e00ff */
[----:B------:R-:W-:Y:S01]  /*3d70*/  UIADD3 UR6, UPT, UPT, UR6, 0x1a0, URZ ;  /* 0x000001a006067890 */ /* 0x000fe2000fffe0ff */
[----:B------:R-:W-:Y:S01]  /*3d80*/  SHF.L.U32 R3, R11, 0x1f, RZ ;  /* 0x0000001f0b037819 */ /* 0x000fe200000006ff */
[----:B------:R-:W-:-:S03]  /*3d90*/  UMOV UR5, 0x40 ;  /* 0x0000004000057882 */ /* 0x000fc60000000000 */
[----:B------:R-:W-:Y:S01]  /*3da0*/  UVIRTCOUNT.DEALLOC.SMPOOL 0x80 ;  /* 0x000000800000784c */ /* 0x000fe20000000000 */
[----:B--2---:R-:W-:Y:S02]  /*3db0*/  ULEA UR4, UR4, UR5, 0x18 ;  /* 0x0000000504047291 */ /* 0x004fe4000f8ec0ff */
[----:B------:R-:W-:-:S07]  /*3dc0*/  ULEA UR5, UR17, UR6, 0x3 ;  /* 0x0000000611057291 */ /* 0x000fce000f8e18ff */
[----:B------:R2:W-:Y:S02]  /*3dd0*/  @P0 STS.U8 [UR4+0x1c], R0 ;  /* 0x00001c00ff000988 */ /* 0x0005e40008000004 */
[----:B------:R-:W3:Y:S02]  /*3de0*/  SYNCS.PHASECHK.TRANS64.TRYWAIT P0, [UR5], R3 ;  /* 0x00000003ff0075a7 */ /* 0x000ee40008001105 */
[----:B--23--:R-:W-:Y:S05]  /*3df0*/  @!P0 BRA `(.L_x_74) ;  /* 0x0000005000988947 */ /* 0x00cfea0003800000 */
.L_x_191:
[----:B------:R-:W-:-:S04]  /*3e00*/  UIADD3 UR7, UPT, UPT, UR17, 0x1, URZ ;  /* 0x0000000111077890 */ /* 0x000fc8000fffe0ff */
[----:B------:R-:W-:-:S04]  /*3e10*/  UISETP.NE.AND UP0, UPT, UR7, 0x4, UPT ;  /* 0x000000040700788c */ /* 0x000fc8000bf05270 */
[----:B-1----:R-:W-:Y:S02]  /*3e20*/  USEL UR8, URZ, 0x1, UP0 ;  /* 0x00000001ff087887 */ /* 0x002fe40008000000 */
[----:B------:R-:W-:-:S04]  /*3e30*/  USEL UR7, UR7, URZ, UP0 ;  /* 0x000000ff07077287 */ /* 0x000fc80008000000 */
[----:B------:R-:W-:Y:S01]  /*3e40*/  ULEA UR5, UR7, UR6, 0x3 ;  /* 0x0000000607057291 */ /* 0x000fe2000f8e18ff */
[----:B------:R-:W-:-:S04]  /*3e50*/  LOP3.LUT R2, R11, UR8, RZ, 0x3c, !PT ;  /* 0x000000080b027c12 */ /* 0x000fc8000f8e3cff */
[----:B--2---:R-:W-:-:S04]  /*3e60*/  SHF.L.U32 R3, R2, 0x1f, RZ ;  /* 0x0000001f02037819 */ /* 0x004fc800000006ff */
[----:B------:R-:W1:Y:S02]  /*3e70*/  SYNCS.PHASECHK.TRANS64.TRYWAIT P0, [UR5], R3 ;  /* 0x00000003ff0075a7 */ /* 0x000e640008001105 */
[----:B-1----:R-:W-:Y:S05]  /*3e80*/  @!P0 BRA `(.L_x_75) ;  /* 0x00000050008c8947 */ /* 0x002fea0003800000 */
.L_x_193:
        /* <DEDUP_REMOVED lines=9> */
.L_x_195:
[----:B------:R-:W-:-:S04]  /*3f20*/  UIADD3 UR7, UPT, UPT, UR7, 0x1, URZ ;  /* 0x0000000107077890 */ /* 0x000fc8000fffe0ff */
[----:B------:R-:W-:-:S04]  /*3f30*/  UISETP.NE.AND UP0, UPT, UR7, 0x4, UPT ;  /* 0x000000040700788c */ /* 0x000fc8000bf05270 */
[----:B------:R-:W-:Y:S02]  /*3f40*/  USEL UR5, URZ, 0x1, UP0 ;  /* 0x00000001ff057887 */ /* 0x000fe40008000000 */
[----:B------:R-:W-:-:S04]  /*3f50*/  USEL UR7, UR7, URZ, UP0 ;  /* 0x000000ff07077287 */ /* 0x000fc80008000000 */
[----:B------:R-:W-:Y:S01]  /*3f60*/  ULEA UR7, UR7, UR6, 0x3 ;  /* 0x0000000607077291 */ /* 0x000fe2000f8e18ff */
[----:B-1----:R-:W-:-:S04]  /*3f70*/  LOP3.LUT R3, R2, UR5, RZ, 0x3c, !PT ;  /* 0x0000000502037c12 */ /* 0x002fc8000f8e3cff */
[----:B------:R-:W-:-:S04]  /*3f80*/  SHF.L.U32 R3, R3, 0x1f, RZ ;  /* 0x0000001f03037819 */ /* 0x000fc800000006ff */
[----:B------:R-:W1:Y:S02]  /*3f90*/  SYNCS.PHASECHK.TRANS64.TRYWAIT P0, [UR7], R3 ;  /* 0x00000003ff0075a7 */ /* 0x000e640008001107 */
[----:B-1----:R-:W-:Y:S05]  /*3fa0*/  @!P0 BRA `(.L_x_77) ;  /* 0x0000005000748947 */ /* 0x002fea0003800000 */
.L_x_197:
[----:B------:R-:W-:Y:S01]  /*3fb0*/  NOP ;  /* 0x0000000000007918 */ /* 0x000fe20000000000 */
[----:B-1----:R-:W1:Y:S01]  /*3fc0*/  LDS R0, [UR4+0x14] ;  /* 0x00001404ff007984 */ /* 0x002e620008000800 */
[----:B------:R-:W-:Y:S01]  /*3fd0*/  ULOP3.LUT UR6, UR19, 0xffff, URZ, 0xc0, !UPT ;  /* 0x0000ffff13067892 */ /* 0x000fe2000f8ec0ff */
[----:B------:R-:W-:Y:S01]  /*3fe0*/  UMOV UR8, 0xffff ;  /* 0x0000ffff00087882 */ /* 0x000fe20000000000 */
[----:B------:R-:W-:Y:S02]  /*3ff0*/  UMOV UR5, 0x1 ;  /* 0x0000000100057882 */ /* 0x000fe40000000000 */
[----:B------:R-:W-:-:S04]  /*4000*/  USHF.R.U32.HI UR6, URZ, 0x5, UR6 ;  /* 0x00000005ff067899 */ /* 0x000fc80008011606 */
[----:B------:R-:W-:Y:S02]  /*4010*/  USHF.L.U32 UR8, UR8, UR6, URZ ;  /* 0x0000000608087299 */ /* 0x000fe400080006ff */
[----:B------:R-:W-:-:S04]  /*4020*/  USHF.L.U32 UR5, UR5, UR6, URZ ;  /* 0x0000000605057299 */ /* 0x000fc800080006ff */
[----:B-1----:R-:W-:-:S04]  /*4030*/  LOP3.LUT R0, R0, UR8, RZ, 0xc0, !PT ;  /* 0x0000000800007c12 */ /* 0x002fc8000f8ec0ff */
[----:B------:R-:W-:-:S13]  /*4040*/  ISETP.NE.AND P0, PT, R0, UR8, PT ;  /* 0x0000000800007c0c */ /* 0x000fda000bf05270 */
[----:B------:R-:W-:Y:S05]  /*4050*/  @P0 BRA `(.L_x_78) ;  /* 0x0000000000580947 */ /* 0x000fea0003800000 */
[----:B------:R-:W1:Y:S02]  /*4060*/  LDS R0, [UR4+0x18] ;  /* 0x00001804ff007984 */ /* 0x000e640008000800 */
[----:B-1----:R-:W-:-:S04]  /*4070*/  LOP3.LUT R0, R0, UR5, RZ, 0xc0, !PT ;  /* 0x0000000500007c12 */ /* 0x002fc8000f8ec0ff */
[----:B------:R-:W-:-:S13]  /*4080*/  ISETP.NE.AND P0, PT, R0, UR5, PT ;  /* 0x0000000500007c0c */ /* 0x000fda000bf05270 */
[----:B------:R-:W-:Y:S05]  /*4090*/  @P0 BRA `(.L_x_79) ;  /* 0x00000000003c0947 */ /* 0x000fea0003800000 */
[----:B------:R-:W1:Y:S01]  /*40a0*/  S2R R2, SR_LANEID ;  /* 0x0000000000027919 */ /* 0x000e620000000000 */
[----:B------:R-:W-:Y:S01]  /*40b0*/  ULOP3.LUT UR8, URZ, UR8, URZ, 0x33, !UPT ;  /* 0x00000008ff087292 */ /* 0x000fe2000f8e33ff */
[----:B------:R-:W-:Y:S01]  /*40c0*/  LOP3.LUT R4, RZ, UR5, RZ, 0x33, !PT ;  /* 0x00000005ff047c12 */ /* 0x000fe2000f8e33ff */
[----:B------:R-:W-:Y:S02]  /*40d0*/  VOTEU.ANY UR7, UPT, PT ;  /* 0x0000000000077886 */ /* 0x000fe400038e0100 */
[----:B------:R-:W-:Y:S01]  /*40e0*/  UFLO.U32 UR7, UR7 ;  /* 0x00000007000772bd */ /* 0x000fe200080e0000 */
[----:B------:R-:W2:Y:S01]  /*40f0*/  REDUX UR5, R4 ;  /* 0x00000000040573c4 */ /* 0x000ea20000000000 */
[----:B------:R-:W-:-:S06]  /*4100*/  IMAD.U32 R0, RZ, RZ, UR8 ;  /* 0x00000008ff007e24 */ /* 0x000fcc000f8e00ff */
[----:B------:R3:W-:Y:S01]  /*4110*/  UTCATOMSWS.AND URZ, UR8 ;  /* 0x0000000800ff79e3 */ /* 0x0007e20008000000 */
[----:B------:R-:W4:Y:S01]  /*4120*/  REDUX UR6, R0 ;  /* 0x00000000000673c4 */ /* 0x000f220000000000 */
[----:B-1----:R-:W-:Y:S01]  /*4130*/  ISETP.EQ.U32.AND P0, PT, R2, UR7, PT ;  /* 0x0000000702007c0c */ /* 0x002fe2000bf02070 */
[----:B--2---:R-:W-:Y:S01]  /*4140*/  IMAD.U32 R2, RZ, RZ, UR5 ;  /* 0x00000005ff027e24 */ /* 0x004fe2000f8e00ff */
[----:B----4-:R-:W-:-:S11]  /*4150*/  MOV R3, UR6 ;  /* 0x0000000600037c02 */ /* 0x010fd60008000f00 */
[----:B------:R3:W-:Y:S04]  /*4160*/  @P0 ATOMS.AND RZ, [UR4+0x14], R3 ;  /* 0x00001403ffff098c */ /* 0x0007e8000a800004 */
[----:B------:R3:W-:Y:S01]  /*4170*/  @P0 ATOMS.AND RZ, [UR4+0x18], R2 ;  /* 0x00001802ffff098c */ /* 0x0007e2000a800004 */
[----:B------:R-:W-:Y:S05]  /*4180*/  BRA `(.L_x_80) ;  /* 0x0000000000147947 */ /* 0x000fea0003800000 */
.L_x_79:
[----:B------:R-:W-:Y:S02]  /*4190*/  MOV R2, 0x41b0 ;  /* 0x000041b000027802 */ /* 0x000fe40000000f00 */
[----:B----45:R-:W-:Y:S05]  /*41a0*/  CALL.REL.NOINC `($__internal_0_$__cuda_sm10x_tcgen05_guardrail_trap_col_being_dealloced_not_returned_by_alloc) ;  /* 0x00000054005c7944 */ /* 0x030fea0003c00000 */
[----:B------:R-:W-:Y:S05]  /*41b0*/  BRA `(.L_x_80) ;  /* 0x0000000000087947 */ /* 0x000fea0003800000 */
.L_x_78:
[----:B------:R-:W-:Y:S02]  /*41c0*/  MOV R2, 0x41e0 ;  /* 0x000041e000027802 */ /* 0x000fe40000000f00 */
[----:B----45:R-:W-:Y:S05]  /*41d0*/  CALL.REL.NOINC `($__internal_2_$__cuda_sm10x_tcgen05_guardrail_trap_unallocated_columns_being_dealloced) ;  /* 0x0000005400687944 */ /* 0x030fea0003c00000 */
.L_x_80:
[----:B------:R-:W-:Y:S01]  /*41e0*/  NOP ;  /* 0x0000000000007918 */ /* 0x000fe20000000000 */
[----:B---3--:R-:W-:Y:S05]  /*41f0*/  EXIT ;  /* 0x000000000000794d */ /* 0x008fea0003800000 */
.L_x_62:
[----:B------:R-:W-:-:S09]  /*4200*/  UISETP.NE.OR UP2, UPT, UR8, 0x3, !UP2 ;  /* 0x000000030800788c */ /* 0x000fd2000d745670 */
[----:B------:R-:W-:Y:S05]  /*4210*/  BRA.U UP2, `(.L_x_81) ;  /* 0x0000001102147547 */ /* 0x000fea000b800000 */
[----:B------:R-:W1:Y:S01]  /*4220*/  LDC R0, c[0x0][0xb30] ;  /* 0x0002cc00ff007b82 */ /* 0x000e620000000800 */
[----:B------:R-:W2:Y:S01]  /*4230*/  LDCU.64 UR8, c[0x0][0x888] ;  /* 0x00011100ff0877ac */ /* 0x000ea20008000a00 */
[----:B------:R-:W-:Y:S02]  /*4240*/  HFMA2 R25, -RZ, RZ, 0, 0 ;  /* 0x00000000ff197431 */ /* 0x000fe400000001ff */
[----:B------:R-:W-:Y:S01]  /*4250*/  IMAD.MOV.U32 R32, RZ, RZ, 0x1 ;  /* 0x00000001ff207424 */ /* 0x000fe200078e00ff */
[----:B------:R-:W-:Y:S01]  /*4260*/  MOV R23, 0x1000 ;  /* 0x0000100000177802 */ /* 0x000fe20000000f00 */
[----:B------:R-:W4:Y:S01]  /*4270*/  LDCU.64 UR4, c[0x0][0x890] ;  /* 0x00011200ff0477ac */ /* 0x000f220008000a00 */
[----:B------:R-:W-:Y:S01]  /*4280*/  IMAD.MOV.U32 R27, RZ, RZ, RZ ;  /* 0x000000ffff1b7224 */ /* 0x000fe200078e00ff */
[----:B------:R-:W3:Y:S01]  /*4290*/  LDC R19, c[0x0][0x370] ;  /* 0x0000dc00ff137b82 */ /* 0x000ee20000000800 */
[----:B------:R-:W-:Y:S01]  /*42a0*/  UMOV UR7, 0x400 ;  /* 0x0000040000077882 */ /* 0x000fe20000000000 */
[----:B------:R-:W-:-:S02]  /*42b0*/  UPLOP3.LUT UP1, UPT, UPT, UPT, UPT, 0x40, 0x4 ;  /* 0x000000000004789c */ /* 0x000fc40003f2e870 */
[----:B------:R-:W-:-:S04]  /*42c0*/  ULEA UR7, UR37, UR7, 0x18 ;  /* 0x0000000725077291 */ /* 0x000fc8000f8ec0ff */
[----:B------:R-:W3:Y:S01]  /*42d0*/  LDC R2, c[0x0][0xb0c] ;  /* 0x0002c300ff027b82 */ /* 0x000ee20000000800 */
[----:B------:R-:W-:Y:S02]  /*42e0*/  UIADD3 UR13, UPT, UPT, UR7, 0x128, URZ ;  /* 0x00000128070d7890 */ /* 0x000fe4000fffe0ff */
[----:B--2---:R-:W-:Y:S02]  /*42f0*/  UISETP.NE.U32.AND UP2, UPT, UR8, URZ, UPT ;  /* 0x000000ff0800728c */ /* 0x004fe4000bf45070 */
[----:B------:R-:W-:Y:S02]  /*4300*/  UIADD3 UR33, UPT, UPT, UR7, 0x110, URZ ;  /* 0x0000011007217890 */ /* 0x000fe4000fffe0ff */
[----:B----4-:R-:W-:Y:S01]  /*4310*/  UISETP.NE.U32.AND UP3, UPT, UR4, URZ, UPT ;  /* 0x000000ff0400728c */ /* 0x010fe2000bf65070 */
[----:B------:R-:W2:Y:S01]  /*4320*/  LDC R18, c[0x0][0xb20] ;  /* 0x0002c800ff127b82 */ /* 0x000ea20000000800 */
[----:B-1----:R-:W-:Y:S01]  /*4330*/  ISETP.NE.AND P1, PT, R0, 0x1, PT ;  /* 0x000000010000780c */ /* 0x002fe20003f25270 */
[----:B------:R-:W-:-:S02]  /*4340*/  UISETP.NE.AND.EX UP2, UPT, UR9, URZ, UPT, UP2 ;  /* 0x000000ff0900728c */ /* 0x000fc4000bf45320 */
[----:B------:R-:W-:Y:S02]  /*4350*/  UIADD3 UR25, UPT, UPT, UR7, 0x118, URZ ;  /* 0x0000011807197890 */ /* 0x000fe4000fffe0ff */
[----:B------:R-:W-:Y:S02]  /*4360*/  UIADD3 UR17, UPT, UPT, UR7, 0x120, URZ ;  /* 0x0000012007117890 */ /* 0x000fe4000fffe0ff */
[----:B------:R-:W1:Y:S01]  /*4370*/  LDC.64 R36, c[0x0][0x348] ;  /* 0x0000d200ff247b82 */ /* 0x000e620000000a00 */
[----:B------:R-:W-:Y:S02]  /*4380*/  UPRMT UR13, UR37, 0x654, UR13 ;  /* 0x00000654250d7896 */ /* 0x000fe4000800000d */
[----:B------:R-:W-:-:S05]  /*4390*/  UISETP.NE.AND.EX UP3, UPT, UR5, URZ, UPT, UP3 ;  /* 0x000000ff0500728c */ /* 0x000fca000bf65330 */
[----:B------:R-:W4:Y:S08]  /*43a0*/  LDC.64 R16, c[0x0][0xb10] ;  /* 0x0002c400ff107b82 */ /* 0x000f300000000a00 */
[----:B------:R-:W1:Y:S08]  /*43b0*/  LDC.64 R6, c[0x0][0xb18] ;  /* 0x0002c600ff067b82 */ /* 0x000e700000000a00 */
[----:B------:R-:W1:Y:S08]  /*43c0*/  LDC.64 R4, c[0x0][0xb28] ;  /* 0x0002ca00ff047b82 */ /* 0x000e700000000a00 */
[----:B--23--:R-:W1:Y:S02]  /*43d0*/  LDC R22, c[0x0][0x374] ;  /* 0x0000dd00ff167b82 */ /* 0x00ce640000000800 */
.L_x_92:
[----:B------:R-:W-:Y:S02]  /*43e0*/  LEA R0, R27, UR7, 0x3 ;  /* 0x000000071b007c11 */ /* 0x000fe4000f8e18ff */
[----:B------:R-:W-:Y:S02]  /*43f0*/  SHF.L.U32 R3, R25, 0x1f, RZ ;  /* 0x0000001f19037819 */ /* 0x000fe400000006ff */
[----:B------:R-:W-:Y:S02]  /*4400*/  LEA R28, R27, UR7, 0x4 ;  /* 0x000000071b1c7c11 */ /* 0x000fe4000f8e20ff */
[----:B--2---:R-:W2:Y:S02]  /*4410*/  SYNCS.PHASECHK.TRANS64.TRYWAIT P0, [R0+URZ+0x160], R3 ;  /* 0x00016003000075a7 */ /* 0x004ea400080011ff */
[----:B--2---:R-:W-:Y:S05]  /*4420*/  @!P0 BRA `(.L_x_82) ;  /* 0x0000004c006c8947 */ /* 0x004fea0003800000 */
.L_x_198:
[----:B------:R-:W-:Y:S01]  /*4430*/  ISETP.GE.AND P0, PT, R26, 0x1, PT ;  /* 0x000000011a00780c */ /* 0x000fe20003f06270 */
[----:B------:R-:W3:Y:S01]  /*4440*/  LDS.128 R28, [R28+0x1f0] ;  /* 0x0001f0001c1c7984 */ /* 0x000ee20000000c00 */
[----:B--2---:R-:W-:Y:S01]  /*4450*/  VIADD R0, R0, 0x170 ;  /* 0x0000017000007836 */ /* 0x004fe20000000000 */
[----:B------:R-:W-:Y:S01]  /*4460*/  @!PT LDS RZ, [RZ] ;  /* 0x00000000fffff984 */ /* 0x000fe20000000800 */
[----:B------:R-:W-:Y:S01]  /*4470*/  @!PT LDS RZ, [RZ] ;  /* 0x00000000fffff984 */ /* 0x000fe20000000800 */
[----:B------:R-:W-:Y:S01]  /*4480*/  @!PT LDS RZ, [RZ] ;  /* 0x00000000fffff984 */ /* 0x000fe20000000800 */
[----:B------:R-:W-:Y:S01]  /*4490*/  @!PT LDS RZ, [RZ] ;  /* 0x00000000fffff984 */ /* 0x000fe20000000800 */
[----:B------:R2:W-:Y:S06]  /*44a0*/  MEMBAR.ALL.CTA ;  /* 0x0000000000007992 */ /* 0x0005ec0000008000 */
[----:B--2---:R-:W2:Y:S01]  /*44b0*/  FENCE.VIEW.ASYNC.S ;  /* 0x00000000000073c6 */ /* 0x004ea20000000000 */
[----:B------:R-:W-:Y:S04]  /*44c0*/  PRMT R0, RZ, 0x654, R0 ;  /* 0x00000654ff007816 */ /* 0x000fe80000000000 */
[----:B--2---:R2:W-:Y:S01]  /*44d0*/  SYNCS.ARRIVE.TRANS64.RED.A1T0 RZ, [R0+URZ], RZ ;  /* 0x000000ff00ff79a7 */ /* 0x0045e200081004ff */
[----:B---3--:R-:W-:Y:S11]  /*44e0*/  LOP3.LUT P3, RZ, R30, 0x1, RZ, 0xc0, !PT ;  /* 0x000000011eff7812 */ /* 0x008ff6000786c0ff */
[----:B------:R-:W-:Y:S02]  /*44f0*/  @!UPT UIADD3 URZ, UPT, UPT, URZ, URZ, URZ ;  /* 0x000000fffffff290 */ /* 0x000fe4000fffe0ff */
[----:B------:R-:W-:Y:S02]  /*4500*/  @P3 MOV R13, R28 ;  /* 0x0000001c000d3202 */ /* 0x000fe40000000f00 */
[----:B------:R-:W-:Y:S01]  /*4510*/  @P3 LOP3.LUT R8, R29, 0xffff, RZ, 0xc0, !PT ;  /* 0x0000ffff1d083812 */ /* 0x000fe200078ec0ff */
[----:B--2---:R-:W-:Y:S06]  /*4520*/  @!P0 BRA `(.L_x_83) ;  /* 0x0000000000a48947 */ /* 0x004fec0003800000 */
[----:B-1---5:R-:W-:Y:S01]  /*4530*/  IMAD.HI.U32 R33, R22, R7, RZ ;  /* 0x0000000716217227 */ /* 0x022fe200078e00ff */
[----:B------:R-:W-:Y:S02]  /*4540*/  ISETP.NE.AND P0, PT, R6, 0x1, PT ;  /* 0x000000010600780c */ /* 0x000fe40003f05270 */
[----:B------:R-:W-:Y:S01]  /*4550*/  ISETP.NE.AND P2, PT, R26, 0x1, PT ;  /* 0x000000011a00780c */ /* 0x000fe20003f45270 */
[----:B----4-:R-:W-:Y:S01]  /*4560*/  IMAD.HI.U32 R34, R19, R16, RZ ;  /* 0x0000001013227227 */ /* 0x010fe200078e00ff */
[----:B------:R-:W-:Y:S02]  /*4570*/  SHF.R.U32.HI R33, RZ, R18, R33 ;  /* 0x00000012ff217219 */ /* 0x000fe40000011621 */
[----:B------:R-:W-:Y:S01]  /*4580*/  ISETP.NE.AND P4, PT, R2, 0x1, PT ;  /* 0x000000010200780c */ /* 0x000fe20003f85270 */
[----:B------:R-:W-:Y:S01]  /*4590*/  IMAD.HI.U32 R38, R13, R16, RZ ;  /* 0x000000100d267227 */ /* 0x000fe200078e00ff */
[----:B------:R-:W-:Y:S02]  /*45a0*/  SHF.R.U32.HI R34, RZ, R17, R34 ;  /* 0x00000011ff227219 */ /* 0x000fe40000011622 */
[----:B------:R-:W-:Y:S01]  /*45b0*/  SEL R3, R22, R33, !P0 ;  /* 0x0000002116037207 */ /* 0x000fe20004000000 */
[C---:B------:R-:W-:Y:S01]  /*45c0*/  IMAD.HI.U32 R33, R8.reuse, R7, RZ ;  /* 0x0000000708217227 */ /* 0x040fe200078e00ff */
[----:B------:R-:W-:Y:S02]  /*45d0*/  SEL R11, R19, R34, !P4 ;  /* 0x00000022130b7207 */ /* 0x000fe40006000000 */
[----:B------:R-:W-:Y:S01]  /*45e0*/  SHF.R.U32.HI R38, RZ, R17, R38 ;  /* 0x00000011ff267219 */ /* 0x000fe20000011626 */
[----:B------:R-:W-:Y:S01]  /*45f0*/  IMAD.HI.U32 R40, R3, R4, RZ ;  /* 0x0000000403287227 */ /* 0x000fe200078e00ff */
[----:B------:R-:W-:Y:S03]  /*4600*/  SHF.R.U32.HI R33, RZ, R18, R33 ;  /* 0x00000012ff217219 */ /* 0x000fe60000011621 */
[----:B------:R-:W-:Y:S01]  /*4610*/  IMAD.HI.U32 R34, R11, R4, RZ ;  /* 0x000000040b227227 */ /* 0x000fe200078e00ff */
[----:B------:R-:W-:Y:S02]  /*4620*/  @P2 SHF.R.U32.HI R3, RZ, R5, R40 ;  /* 0x00000005ff032219 */ /* 0x000fe40000011628 */
[----:B------:R-:W-:Y:S02]  /*4630*/  SEL R9, R8, R33, !P0 ;  /* 0x0000002108097207 */ /* 0x000fe40004000000 */
[----:B------:R-:W-:Y:S01]  /*4640*/  @P2 SHF.R.U32.HI R11, RZ, R5, R34 ;  /* 0x00000005ff0b2219 */ /* 0x000fe20000011622 */
[C---:B------:R-:W-:Y:S01]  /*4650*/  IMAD R10, R26.reuse, R3, RZ ;  /* 0x000000031a0a7224 */ /* 0x040fe200078e02ff */
[----:B------:R-:W-:Y:S01]  /*4660*/  SEL R3, R13, R38, !P4 ;  /* 0x000000260d037207 */ /* 0x000fe20006000000 */
[C---:B------:R-:W-:Y:S03]  /*4670*/  IMAD.HI.U32 R14, R9.reuse, R4, RZ ;  /* 0x00000004090e7227 */ /* 0x040fe600078e00ff */
[----:B------:R-:W-:Y:S01]  /*4680*/  ISETP.GE.AND P0, PT, R9, R10, PT ;  /* 0x0000000a0900720c */ /* 0x000fe20003f06270 */
[C---:B------:R-:W-:Y:S01]  /*4690*/  IMAD R12, R26.reuse, R11, RZ ;  /* 0x0000000b1a0c7224 */ /* 0x040fe200078e02ff */
[-C--:B------:R-:W-:Y:S04]  /*46a0*/  SHF.R.U32.HI R14, RZ, R5.reuse, R14 ;  /* 0x00000005ff0e7219 */ /* 0x080fe8000001160e */
[----:B------:R-:W-:Y:S02]  /*46b0*/  ISETP.GE.OR P0, PT, R3, R12, P0 ;  /* 0x0000000c0300720c */ /* 0x000fe40000706670 */
[----:B------:R-:W-:Y:S05]  /*46c0*/  SEL R15, R9, R14, !P2 ;  /* 0x0000000e090f7207 */ /* 0x000fea0005000000 */
[----:B------:R-:W-:Y:S04]  /*46d0*/  IMAD.MOV R14, RZ, RZ, -R15 ;  /* 0x000000ffff0e7224 */ /* 0x000fe800078e0a0f */
[----:B------:R-:W-:Y:S02]  /*46e0*/  IMAD R14, R26, R14, R9 ;  /* 0x0000000e1a0e7224 */ /* 0x000fe400078e0209 */
[C---:B------:R-:W-:Y:S05]  /*46f0*/  @!P0 IMAD.HI.U32 R10, R3.reuse, R4, RZ ;  /* 0x00000004030a8227 */ /* 0x040fea00078e00ff */
[----:B------:R-:W-:Y:S04]  /*4700*/  @!P0 SHF.R.U32.HI R10, RZ, R5, R10 ;  /* 0x00000005ff0a8219 */ /* 0x000fe8000001160a */
[----:B------:R-:W-:Y:S01]  /*4710*/  @!P0 SEL R0, R3, R10, !P2 ;  /* 0x0000000a03008207 */ /* 0x000fe20005000000 */
[----:B------:R-:W-:Y:S03]  /*4720*/  IMAD.MOV R10, RZ, RZ, -R3 ;  /* 0x000000ffff0a7224 */ /* 0x000fe600078e0a03 */
[----:B------:R-:W-:Y:S01]  /*4730*/  @!P0 IADD3 R15, PT, PT, R15, -R0, RZ ;  /* 0x800000000f0f8210 */ /* 0x000fe20007ffe0ff */
[----:B------:R-:W-:Y:S01]  /*4740*/  @!P0 IMAD R0, R11, R14, R0 ;  /* 0x0000000e0b008224 */ /* 0x000fe200078e0200 */
[----:B------:R-:W-:Y:S01]  /*4750*/  IADD3 R11, PT, PT, -R9, RZ, RZ ;  /* 0x000000ff090b7210 */ /* 0x000fe20007ffe1ff */
[----:B------:R-:W-:Y:S02]  /*4760*/  IMAD R13, R2, R10, R13 ;  /* 0x0000000a020d7224 */ /* 0x000fe400078e020d */
[----:B------:R-:W-:Y:S02]  /*4770*/  @!P0 IMAD R9, R15, R26, R3 ;  /* 0x0000001a0f098224 */ /* 0x000fe400078e0203 */
[----:B------:R-:W-:Y:S02]  /*4780*/  @!P0 IMAD.MOV.U32 R3, RZ, RZ, R0 ;  /* 0x000000ffff038224 */ /* 0x000fe400078e0000 */
[----:B------:R-:W-:Y:S02]  /*4790*/  IMAD R8, R6, R11, R8 ;  /* 0x0000000b06087224 */ /* 0x000fe400078e0208 */
[----:B------:R-:W-:Y:S02]  /*47a0*/  IMAD R13, R3, R2, R13 ;  /* 0x00000002030d7224 */ /* 0x000fe400078e020d */
[----:B------:R-:W-:Y:S02]  /*47b0*/  IMAD R8, R9, R6, R8 ;  /* 0x0000000609087224 */ /* 0x000fe400078e0208 */
.L_x_83:
[----:B------:R-:W-:Y:S05]  /*47c0*/  BRA.U UP1, `(.L_x_84) ;  /* 0x0000000101107547 */ /* 0x000fea000b800000 */
[----:B------:R-:W-:Y:S04]  /*47d0*/  MOV R0, UR6 ;  /* 0x0000000600007c02 */ /* 0x000fe80008000f00 */
[----:B------:R-:W-:Y:S04]  /*47e0*/  SHF.L.U32 R3, R0, 0x1f, RZ ;  /* 0x0000001f00037819 */ /* 0x000fe800000006ff */
[----:B------:R-:W2:Y:S02]  /*47f0*/  SYNCS.PHASECHK.TRANS64.TRYWAIT P0, [UR7+0x158], R3 ;  /* 0x00015803ff0075a7 */ /* 0x000ea40008001107 */
[----:B--2---:R-:W-:Y:S05]  /*4800*/  @!P0 BRA `(.L_x_85) ;  /* 0x0000004800888947 */ /* 0x004fea0003800000 */
.L_x_84:
[----:B------:R-:W-:Y:S02]  /*4810*/  R2UR UR35, R21 ;  /* 0x00000000152372ca */ /* 0x000fe400000e0000 */
[----:B------:R-:W-:Y:S02]  /*4820*/  R2UR UR34, R20 ;  /* 0x00000000142272ca */ /* 0x000fe400000e0000 */
[----:B------:R-:W-:Y:S02]  /*4830*/  ISETP.NE.U32.AND P2, PT, RZ, UR4, PT ;  /* 0x00000004ff007c0c */ /* 0x000fe4000bf45070 */
[----:B------:R-:W-:Y:S02]  /*4840*/  SHF.L.U32 R12, R32, 0x1f, RZ ;  /* 0x0000001f200c7819 */ /* 0x000fe400000006ff */
[----:B------:R-:W-:Y:S05]  /*4850*/  ISETP.NE.AND.EX P2, PT, RZ, UR5, PT, P2 ;  /* 0x00000005ff007c0c */ /* 0x000fea000bf45320 */
[----:B------:R-:W-:Y:S02]  /*4860*/  USHF.L.U32 UR35, UR35, 0x6, URZ ;  /* 0x0000000623237899 */ /* 0x000fe400080006ff */
[----:B------:R-:W-:Y:S01]  /*4870*/  USHF.L.U32 UR34, UR34, 0x7, URZ ;  /* 0x0000000722227899 */ /* 0x000fe200080006ff */
[----:B------:R-:W-:Y:S11]  /*4880*/  BRA.U !UP3, `(.L_x_86) ;  /* 0x000000010b347547 */ /* 0x000ff6000b800000 */
[----:B------:R-:W-:Y:S01]  /*4890*/  UPLOP3.LUT UP0, UPT, UPT, UPT, UP2, 0x80, 0x8 ;  /* 0x000000000008789c */ /* 0x000fe20003f0f020 */
[----:B--2---:R-:W-:Y:S02]  /*48a0*/  HFMA2 R0, -RZ, RZ, 0, 5.9604644775390625e-08 ;  /* 0x00000001ff007431 */ /* 0x004fe400000001ff */
[----:B------:R-:W-:Y:S03]  /*48b0*/  IMAD.MOV.U32 R59, RZ, RZ, 0x1 ;  /* 0x00000001ff3b7424 */ /* 0x000fe600078e00ff */
[----:B------:R-:W-:Y:S05]  /*48c0*/  PLOP3.LUT P0, PT, PT, PT, UP0, 0x80, 0x8 ;  /* 0x000000000008781c */ /* 0x000fea0003f0f008 */
[----:B------:R-:W2:Y:S01]  /*48d0*/  @UP0 LDCU.64 UR10, c[0x0][0x888] ;  /* 0x00011100ff0a07ac */ /* 0x000ea20008000a00 */
[----:B------:R-:W-:Y:S07]  /*48e0*/  @UP0 UIMAD UR8, UR36, UR4, URZ ;  /* 0x00000004240802a4 */ /* 0x000fee000f8e02ff */
[----:B------:R-:W-:Y:S01]  /*48f0*/  @!P0 PRMT R59, R0, 0x7610, R59 ;  /* 0x00007610003b8816 */ /* 0x000fe2000000003b */
[----:B--2---:R-:W-:Y:S03]  /*4900*/  @UP0 UIMAD.WIDE UR10, UR8, 0x4, UR10 ;  /* 0x00000004080a08a5 */ /* 0x004fe6000f8e020a */
[----:B------:R-:W2:Y:S03]  /*4910*/  @!UP0 LDCU UR8, c[0x0][0x880] ;  /* 0x00011000ff0887ac */ /* 0x000ea60008000800 */
[----:B------:R-:W-:Y:S01]  /*4920*/  IMAD.U32 R10, RZ, RZ, UR10 ;  /* 0x0000000aff0a7e24 */ /* 0x000fe2000f8e00ff */
[----:B------:R-:W-:Y:S05]  /*4930*/  MOV R11, UR11 ;  /* 0x0000000b000b7c02 */ /* 0x000fea0008000f00 */
[----:B-----5:R3:W5:Y:S02]  /*4940*/  @P0 LDG.E R35, desc[UR46][R10.64] ;  /* 0x0000002e0a230981 */ /* 0x020764000c1e1900 */
[----:B--23--:R-:W-:Y:S07]  /*4950*/  @!P0 IMAD.U32 R35, RZ, RZ, UR8 ;  /* 0x00000008ff238e24 */ /* 0x00cfee000f8e00ff */
.L_x_86:
[----:B-----5:R-:W-:Y:S01]  /*4960*/  @!P2 FSETP.EQ.AND P0, PT, R35, RZ, PT ;  /* 0x000000ff2300a20b */ /* 0x020fe20003f02000 */
[----:B------:R-:W-:Y:S01]  /*4970*/  @!UPT UIADD3 URZ, UPT, UPT, URZ, URZ, URZ ;  /* 0x000000fffffff290 */ /* 0x000fe2000fffe0ff */
[----:B------:R-:W-:Y:S11]  /*4980*/  @!P2 BRA `(.L_x_87) ;  /* 0x000000000014a947 */ /* 0x000ff60003800000 */
[----:B------:R-:W-:Y:S02]  /*4990*/  LOP3.LUT P2, RZ, R59, 0xff, RZ, 0xc0, !PT ;  /* 0x000000ff3bff7812 */ /* 0x000fe4000784c0ff */
[----:B------:R-:W-:Y:S04]  /*49a0*/  PLOP3.LUT P0, PT, PT, PT, UP0, 0x80, 0x8 ;  /* 0x000000000008781c */ /* 0x000fe80003f0f008 */
[----:B------:R-:W-:Y:S07]  /*49b0*/  PLOP3.LUT P0, PT, P0, PT, PT, 0x8, 0x80 ;  /* 0x000000000080781c */ /* 0x000fee000070e170 */
[----:B------:R-:W-:Y:S11]  /*49c0*/  @P2 FSETP.EQ.AND P0, PT, R35, RZ, PT ;  /* 0x000000ff2300220b */ /* 0x000ff60003f02000 */
[----:B------:R-:W-:Y:S02]  /*49d0*/  @!UPT UIADD3 URZ, UPT, UPT, URZ, URZ, URZ ;  /* 0x000000fffffff290 */ /* 0x000fe4000fffe0ff */
.L_x_87:
[----:B------:R-:W3:Y:S01]  /*49e0*/  SYNCS.PHASECHK.TRANS64.TRYWAIT P2, [UR7+0x130], R12 ;  /* 0x0001300cff0075a7 */ /* 0x000ee20008041107 */
[----:B------:R-:W-:Y:S04]  /*49f0*/  ELECT P4, URZ, PT ;  /* 0x0000000000ff782f */ /* 0x000fe80003880000 */
[----:B------:R-:W-:Y:S11]  /*4a00*/  PLOP3.LUT P4, PT, P0, P4, PT, 0xf2, 0x2f ;  /* 0x00000000002f781c */ /* 0x000ff60000789e72 */
[----:B------:R-:W-:Y:S02]  /*4a10*/  @!UPT UIADD3 URZ, UPT, UPT, URZ, URZ, URZ ;  /* 0x000000fffffff290 */ /* 0x000fe4000fffe0ff */
[----:B-1----:R-:W-:Y:S05]  /*4a20*/  @!P4 IADD3 R9, P0, PT, R36, 0x580, RZ ;  /* 0x000005802409c810 */ /* 0x002fea0007f1e0ff */
[----:B--2---:R-:W-:Y:S01]  /*4a30*/  @!P4 IMAD.X R0, RZ, RZ, R37, P0 ;  /* 0x000000ffff00c224 */ /* 0x004fe200000e0625 */
[----:B---3--:R-:W-:Y:S07]  /*4a40*/  @!P2 BRA `(.L_x_88) ;  /* 0x000000480010a947 */ /* 0x008fee0003800000 */
.L_x_201:
[----:B------:R-:W-:Y:S01]  /*4a50*/  @!P4 R2UR UR8, R0 ;  /* 0x000000000008c2ca */ /* 0x000fe200000e0000 */
[----:B------:R-:W-:Y:S01]  /*4a60*/  VOTEU.ALL UP1, P4 ;  /* 0x0000000000ff7886 */ /* 0x000fe20002020000 */
[----:B------:R-:W-:Y:S01]  /*4a70*/  @!P4 R2UR UR9, R9 ;  /* 0x000000000909c2ca */ /* 0x000fe200000e0000 */
[----:B------:R-:W-:Y:S01]  /*4a80*/  @!P4 IMAD.MOV.U32 R0, RZ, RZ, 0x1000 ;  /* 0x00001000ff00c424 */ /* 0x000fe200078e00ff */
[----:B------:R-:W-:Y:S01]  /*4a90*/  UMOV UR10, 0x0 ;  /* 0x00000000000a7882 */ /* 0x000fe20000000000 */
[----:B------:R-:W-:Y:S01]  /*4aa0*/  UMOV UR11, 0x10000000 ;  /* 0x10000000000b7882 */ /* 0x000fe20000000000 */
[----:B------:R-:W-:Y:S01]  /*4ab0*/  @!UP1 UIADD3 UR32, UPT, UPT, UR7, 0x400, URZ ;  /* 0x0000040007209890 */ /* 0x000fe2000fffe0ff */
[----:B------:R-:W-:Y:S01]  /*4ac0*/  @!P4 IADD3 R9, P0, PT, R36, 0x580, RZ ;  /* 0x000005802409c810 */ /* 0x000fe20007f1e0ff */
[----:B------:R-:W-:Y:S05]  /*4ad0*/  VOTEU.ALL UP1, P4 ;  /* 0x0000000000ff7886 */ /* 0x000fea0002020000 */
[----:B------:R-:W-:Y:S01]  /*4ae0*/  IMAD.U32 R11, RZ, RZ, UR8 ;  /* 0x00000008ff0b7e24 */ /* 0x000fe2000f8e00ff */
[----:B------:R-:W-:Y:S01]  /*4af0*/  UPRMT UR8, UR37, 0x654, UR33 ;  /* 0x0000065425087896 */ /* 0x000fe20008000021 */
[----:B------:R-:W-:Y:S03]  /*4b00*/  IMAD.U32 R10, RZ, RZ, UR9 ;  /* 0x00000009ff0a7e24 */ /* 0x000fe6000f8e00ff */
[----:B------:R-:W-:Y:S02]  /*4b10*/  @!P4 R2UR UR15, R11 ;  /* 0x000000000b0fc2ca */ /* 0x000fe400000e0000 */
[----:B------:R-:W-:Y:S11]  /*4b20*/  @!P4 R2UR UR14, R10 ;  /* 0x000000000a0ec2ca */ /* 0x000ff600000e0000 */
[----:B------:R-:W-:Y:S02]  /*4b30*/  @!UPT UIADD3 URZ, UPT, UPT, URZ, URZ, URZ ;  /* 0x000000fffffff290 */ /* 0x000fe4000fffe0ff */
[----:B------:R2:W-:Y:S01]  /*4b40*/  @!UP1 UTMALDG.3D [UR32], [UR14], desc[UR10] ;  /* 0x00000a200e0095b4 */ /* 0x0005e20008011000 */
[----:B------:R3:W-:Y:S01]  /*4b50*/  @!P4 SYNCS.ARRIVE.TRANS64.RED.A0TR RZ, [UR7+0x110], R0 ;  /* 0x00011000ffffc9a7 */ /* 0x0007e20008300407 */
[----:B------:R-:W-:Y:S01]  /*4b60*/  SYNCS.ARRIVE.TRANS64.RED.A1T0 RZ, [UR8], RZ ;  /* 0x000000ffffff79a7 */ /* 0x000fe20008100408 */
[----:B---3--:R-:W-:Y:S01]  /*4b70*/  @!P4 IMAD.X R0, RZ, RZ, R37, P0 ;  /* 0x000000ffff00c224 */ /* 0x008fe200000e0625 */
[----:B------:R-:W3:Y:S02]  /*4b80*/  SYNCS.PHASECHK.TRANS64.TRYWAIT P2, [UR7+0x138], R12 ;  /* 0x0001380cff0075a7 */ /* 0x000ee40008041107 */
[----:B--23--:R-:W-:Y:S05]  /*4b90*/  @!P2 BRA `(.L_x_89) ;  /* 0x0000004400d4a947 */ /* 0x00cfea0003800000 */
.L_x_203:
        /* <DEDUP_REMOVED lines=8> */
[----:B------:R-:W-:Y:S01]  /*4c20*/  @!UP1 UIADD3 UR24, UPT, UPT, UR7, 0x1400, URZ ;  /* 0x0000140007189890 */ /* 0x000fe2000fffe0ff */
[----:B------:R-:W-:Y:S01]  /*4c30*/  VOTEU.ALL UP1, P4 ;  /* 0x0000000000ff7886 */ /* 0x000fe20002020000 */
[----:B------:R-:W-:Y:S01]  /*4c40*/  UMOV UR27, UR35 ;  /* 0x00000023001b7c82 */ /* 0x000fe20008000000 */
[----:B------:R-:W-:Y:S02]  /*4c50*/  UMOV UR28, UR36 ;  /* 0x00000024001c7c82 */ /* 0x000fe40008000000 */
[----:B------:R-:W-:Y:S01]  /*4c60*/  IMAD.U32 R11, RZ, RZ, UR8 ;  /* 0x00000008ff0b7e24 */ /* 0x000fe2000f8e00ff */
[----:B------:R-:W-:Y:S01]  /*4c70*/  UPRMT UR8, UR37, 0x654, UR25 ;  /* 0x0000065425087896 */ /* 0x000fe20008000019 */
[----:B------:R-:W-:Y:S02]  /*4c80*/  IMAD.U32 R10, RZ, RZ, UR9 ;  /* 0x00000009ff0a7e24 */ /* 0x000fe4000f8e00ff */
[----:B------:R-:W-:Y:S01]  /*4c90*/  @!P4 IMAD.X R20, RZ, RZ, R37, P0 ;  /* 0x000000ffff14c224 */ /* 0x000fe200000e0625 */
[----:B------:R-:W-:Y:S02]  /*4ca0*/  @!P4 R2UR UR15, R11 ;  /* 0x000000000b0fc2ca */ /* 0x000fe400000e0000 */
[----:B------:R-:W-:Y:S11]  /*4cb0*/  @!P4 R2UR UR14, R10 ;  /* 0x000000000a0ec2ca */ /* 0x000ff600000e0000 */
[----:B------:R-:W-:Y:S02]  /*4cc0*/  @!UPT UIADD3 URZ, UPT, UPT, URZ, URZ, URZ ;  /* 0x000000fffffff290 */ /* 0x000fe4000fffe0ff */
[----:B------:R2:W-:Y:S01]  /*4cd0*/  @!UP1 UTMALDG.3D [UR24], [UR14], desc[UR10] ;  /* 0x00000a180e0095b4 */ /* 0x0005e20008011000 */
[----:B------:R2:W-:Y:S01]  /*4ce0*/  @!P4 SYNCS.ARRIVE.TRANS64.RED.A0TR RZ, [UR7+0x118], R0 ;  /* 0x00011800ffffc9a7 */ /* 0x0005e20008300407 */
[----:B------:R-:W-:Y:S01]  /*4cf0*/  SYNCS.ARRIVE.TRANS64.RED.A1T0 RZ, [UR8], RZ ;  /* 0x000000ffffff79a7 */ /* 0x000fe20008100408 */
[----:B------:R-:W3:Y:S02]  /*4d00*/  SYNCS.PHASECHK.TRANS64.TRYWAIT P2, [UR7+0x140], R12 ;  /* 0x0001400cff0075a7 */ /* 0x000ee40008041107 */
[----:B--23--:R-:W-:Y:S05]  /*4d10*/  @!P2 BRA `(.L_x_90) ;  /* 0x00000044008ca947 */ /* 0x00cfea0003800000 */
.L_x_205:
[----:B------:R-:W2:Y:S01]  /*4d20*/  LDC.64 R14, c[0x0][0xb10] ;  /* 0x0002c400ff0e7b82 */ /* 0x000ea20000000a00 */
[----:B------:R-:W-:Y:S01]  /*4d30*/  @!P4 R2UR UR8, R20 ;  /* 0x000000001408c2ca */ /* 0x000fe200000e0000 */
[----:B------:R-:W-:Y:S01]  /*4d40*/  VOTEU.ALL UP1, P4 ;  /* 0x0000000000ff7886 */ /* 0x000fe20002020000 */
[----:B------:R-:W-:Y:S01]  /*4d50*/  @!P4 R2UR UR9, R21 ;  /* 0x000000001509c2ca */ /* 0x000fe200000e0000 */
[----:B------:R-:W-:Y:S01]  /*4d60*/  UMOV UR10, 0x0 ;  /* 0x00000000000a7882 */ /* 0x000fe20000000000 */
[----:B------:R-:W-:Y:S03]  /*4d70*/  UMOV UR11, 0x10000000 ;  /* 0x10000000000b7882 */ /* 0x000fe60000000000 */
[----:B------:R-:W3:Y:S01]  /*4d80*/  LDC.64 R10, c[0x0][0xb18] ;  /* 0x0002c600ff0a7b82 */ /* 0x000ee20000000a00 */
[----:B------:R-:W-:Y:S01]  /*4d90*/  @!UP1 UIADD3 UR18, UPT, UPT, UR34, 0x40, URZ ;  /* 0x0000004022129890 */ /* 0x000fe2000fffe0ff */
[----:B------:R-:W-:Y:S01]  /*4da0*/  @P3 SHF.R.U32.HI R24, RZ, 0x10, R29 ;  /* 0x00000010ff183819 */ /* 0x000fe2000001161d */
[----:B------:R-:W-:Y:S01]  /*4db0*/  @!UP1 UIADD3 UR16, UPT, UPT, UR7, 0x2400, URZ ;  /* 0x0000240007109890 */ /* 0x000fe2000fffe0ff */
[----:B------:R-:W-:Y:S01]  /*4dc0*/  VIADD R27, R27, 0x1 ;  /* 0x000000011b1b7836 */ /* 0x000fe20000000000 */
[----:B------:R-:W-:Y:S03]  /*4dd0*/  VOTEU.ALL UP1, P4 ;  /* 0x0000000000ff7886 */ /* 0x000fe60002020000 */
[----:B------:R-:W5:Y:S01]  /*4de0*/  @!P1 LDC R0, c[0x0][0xb20] ;  /* 0x0002c800ff009b82 */ /* 0x000f620000000800 */
[----:B------:R-:W-:Y:S01]  /*4df0*/  UMOV UR19, UR35 ;  /* 0x0000002300137c82 */ /* 0x000fe20008000000 */
[----:B------:R-:W-:Y:S01]  /*4e00*/  IMAD.U32 R21, RZ, RZ, UR8 ;  /* 0x00000008ff157e24 */ /* 0x000fe2000f8e00ff */
[----:B------:R-:W-:Y:S05]  /*4e10*/  UMOV UR20, UR36 ;  /* 0x0000002400147c82 */ /* 0x000fea0008000000 */
[----:B-1----:R-:W1:Y:S01]  /*4e20*/  @!P1 LDC R3, c[0x0][0xb0c] ;  /* 0x0002c300ff039b82 */ /* 0x002e620000000800 */
[----:B------:R-:W-:Y:S01]  /*4e30*/  IMAD.U32 R20, RZ, RZ, UR9 ;  /* 0x00000009ff147e24 */ /* 0x000fe2000f8e00ff */
[----:B------:R-:W-:Y:S01]  /*4e40*/  UPRMT UR8, UR37, 0x654, UR17 ;  /* 0x0000065425087896 */ /* 0x000fe20008000011 */
[----:B------:R-:W-:Y:S03]  /*4e50*/  @!P4 R2UR UR15, R21 ;  /* 0x00000000150fc2ca */ /* 0x000fe600000e0000 */
[----:B------:R-:W-:Y:S01]  /*4e60*/  @!P4 R2UR UR14, R20 ;  /* 0x00000000140ec2ca */ /* 0x000fe200000e0000 */
[----:B------:R-:W-:Y:S11]  /*4e70*/  @!P4 IMAD.MOV.U32 R20, RZ, RZ, 0x1000 ;  /* 0x00001000ff14c424 */ /* 0x000ff600078e00ff */
[----:B------:R-:W-:Y:S01]  /*4e80*/  @!UPT UIADD3 URZ, UPT, UPT, URZ, URZ, URZ ;  /* 0x000000fffffff290 */ /* 0x000fe2000fffe0ff */
[----:B------:R1:W-:Y:S01]  /*4e90*/  @!UP1 UTMALDG.3D [UR16], [UR14], desc[UR10] ;  /* 0x00000a100e0095b4 */ /* 0x0003e20008011000 */
[----:B------:R1:W-:Y:S02]  /*4ea0*/  @!P4 SYNCS.ARRIVE.TRANS64.RED.A0TR RZ, [UR7+0x120], R20 ;  /* 0x00012014ffffc9a7 */ /* 0x0003e40008300407 */
[----:B-1----:R-:W-:Y:S01]  /*4eb0*/  @!P1 ISETP.NE.AND P2, PT, R3, 0x1, PT ;  /* 0x000000010300980c */ /* 0x002fe20003f45270 */
[C---:B--2---:R-:W-:Y:S01]  /*4ec0*/  @!P1 IMAD.HI.U32 R14, R13.reuse, R14, RZ ;  /* 0x0000000e0d0e9227 */ /* 0x044fe200078e00ff */
[----:B---3--:R-:W-:Y:S03]  /*4ed0*/  @!P1 ISETP.NE.AND P0, PT, R10, 0x1, PT ;  /* 0x000000010a00980c */ /* 0x008fe60003f05270 */
[C---:B------:R-:W-:Y:S01]  /*4ee0*/  @!P1 IMAD.HI.U32 R11, R8.reuse, R11, RZ ;  /* 0x0000000b080b9227 */ /* 0x040fe200078e00ff */
[----:B------:R-:W-:Y:S04]  /*4ef0*/  @!P1 SHF.R.U32.HI R14, RZ, R15, R14 ;  /* 0x0000000fff0e9219 */ /* 0x000fe8000001160e */
[----:B-----5:R-:W-:Y:S01]  /*4f00*/  @!P1 SHF.R.U32.HI R9, RZ, R0, R11 ;  /* 0x00000000ff099219 */ /* 0x020fe2000001160b */
[----:B------:R-:W-:Y:S01]  /*4f10*/  SYNCS.ARRIVE.TRANS64.RED.A1T0 RZ, [UR8], RZ ;  /* 0x000000ffffff79a7 */ /* 0x000fe20008100408 */
[----:B------:R-:W-:Y:S02]  /*4f20*/  @!P1 SEL R14, R13, R14, !P2 ;  /* 0x0000000e0d0e9207 */ /* 0x000fe40005000000 */
[----:B------:R-:W-:Y:S01]  /*4f30*/  @!P1 SEL R9, R8, R9, !P0 ;  /* 0x0000000908099207 */ /* 0x000fe20004000000 */
[----:B------:R-:W1:Y:S04]  /*4f40*/  SYNCS.PHASECHK.TRANS64.TRYWAIT P5, [UR7+0x148], R12 ;  /* 0x0001480cff0075a7 */ /* 0x000e6800080a1107 */
[----:B------:R-:W-:Y:S02]  /*4f50*/  @!P1 IMAD.IADD R0, R9, 0x1, -R14 ;  /* 0x0000000109009824 */ /* 0x000fe400078e0a0e */
[----:B------:R-:W-:Y:S02]  /*4f60*/  @!P1 IMAD.IADD R9, R14, 0x1, -R9 ;  /* 0x000000010e099824 */ /* 0x000fe400078e0a09 */
[----:B------:R-:W-:Y:S02]  /*4f70*/  @!P1 IMAD R13, R0, R3, R13 ;  /* 0x00000003000d9224 */ /* 0x000fe400078e020d */
[----:B------:R-:W-:Y:S01]  /*4f80*/  @!P1 IMAD R8, R9, R10, R8 ;  /* 0x0000000a09089224 */ /* 0x000fe200078e0208 */
[----:B-1----:R-:W-:Y:S06]  /*4f90*/  @!P5 BRA `(.L_x_91) ;  /* 0x000000440004d947 */ /* 0x002fec0003800000 */
.L_x_207:
[----:B-1----:R-:W-:Y:S01]  /*4fa0*/  @!P4 IADD3 R3, P0, PT, R36, 0x580, RZ ;  /* 0x000005802403c810 */ /* 0x002fe20007f1e0ff */
[----:B------:R-:W-:Y:S01]  /*4fb0*/  VOTEU.ALL UP1, P4 ;  /* 0x0000000000ff7886 */ /* 0x000fe20002020000 */
[----:B------:R-:W-:Y:S01]  /*4fc0*/  UMOV UR18, 0x0 ;  /* 0x0000000000127882 */ /* 0x000fe20000000000 */
[----:B------:R-:W-:Y:S01]  /*4fd0*/  UMOV UR19, 0x10000000 ;  /* 0x1000000000137882 */ /* 0x000fe20000000000 */
[----:B------:R-:W-:Y:S01]  /*4fe0*/  @!P4 R2UR UR9, R3 ;  /* 0x000000000309c2ca */ /* 0x000fe200000e0000 */
[----:B------:R-:W-:Y:S01]  /*4ff0*/  @!P4 IMAD.X R0, RZ, RZ, R37, P0 ;  /* 0x000000ffff00c224 */ /* 0x000fe200000e0625 */
[----:B------:R-:W-:Y:S01]  /*5000*/  @!UP1 UIADD3 UR10, UPT, UPT, UR34, 0x60, URZ ;  /* 0x00000060220a9890 */ /* 0x000fe2000fffe0ff */
[----:B------:R-:W-:Y:S01]  /*5010*/  ISETP.NE.AND P0, PT, R27, 0x2, PT ;  /* 0x000000021b00780c */ /* 0x000fe20003f05270 */
[----:B------:R-:W-:Y:S01]  /*5020*/  UMOV UR11, UR35 ;  /* 0x00000023000b7c82 */ /* 0x000fe20008000000 */
[----:B------:R-:W-:Y:S01]  /*5030*/  UMOV UR12, UR36 ;  /* 0x00000024000c7c82 */ /* 0x000fe20008000000 */
[----:B------:R-:W-:Y:S01]  /*5040*/  @!P4 R2UR UR8, R0 ;  /* 0x000000000008c2ca */ /* 0x000fe200000e0000 */
[----:B------:R-:W-:Y:S01]  /*5050*/  IMAD.IADD R20, R8, 0x1, R58 ;  /* 0x0000000108147824 */ /* 0x000fe200078e023a */
[----:B------:R-:W-:Y:S01]  /*5060*/  @P3 R2UR UR36, R24 ;  /* 0x00000000182432ca */ /* 0x000fe200000e0000 */
[----:B------:R-:W-:Y:S01]  /*5070*/  IMAD.IADD R21, R13, 0x1, R60 ;  /* 0x000000010d157824 */ /* 0x000fe200078e023c */
[----:B------:R-:W-:Y:S02]  /*5080*/  SEL R0, RZ, 0x1, P0 ;  /* 0x00000001ff007807 */ /* 0x000fe40000000000 */
[----:B------:R-:W-:Y:S01]  /*5090*/  LOP3.LUT R32, R32, 0x1, RZ, 0x3c, !PT ;  /* 0x0000000120207812 */ /* 0x000fe200078e3cff */
[----:B------:R-:W-:Y:S01]  /*50a0*/  IMAD.U32 R10, RZ, RZ, UR9 ;  /* 0x00000009ff0a7e24 */ /* 0x000fe2000f8e00ff */
[----:B------:R-:W-:Y:S01]  /*50b0*/  @!UP1 UIADD3 UR9, UPT, UPT, UR7, 0x128, URZ ;  /* 0x0000012807099890 */ /* 0x000fe2000fffe0ff */
[----:B------:R-:W-:Y:S02]  /*50c0*/  LOP3.LUT R25, R25, R0, RZ, 0x3c, !PT ;  /* 0x0000000019197212 */ /* 0x000fe400078e3cff */
[----:B------:R-:W-:Y:S02]  /*50d0*/  SEL R27, R27, RZ, P0 ;  /* 0x000000ff1b1b7207 */ /* 0x000fe40000000000 */
[----:B------:R-:W-:Y:S01]  /*50e0*/  IMAD.U32 R11, RZ, RZ, UR8 ;  /* 0x00000008ff0b7e24 */ /* 0x000fe2000f8e00ff */
[----:B------:R-:W-:Y:S01]  /*50f0*/  @!P4 R2UR UR14, R10 ;  /* 0x000000000a0ec2ca */ /* 0x000fe200000e0000 */
[----:B------:R-:W-:Y:S01]  /*5100*/  @!UP1 UIADD3 UR8, UPT, UPT, UR7, 0x3400, URZ ;  /* 0x0000340007089890 */ /* 0x000fe2000fffe0ff */
[----:B------:R-:W-:Y:S02]  /*5110*/  VOTEU.ALL UP1, P4 ;  /* 0x0000000000ff7886 */ /* 0x000fe40002020000 */
[----:B------:R-:W-:Y:S11]  /*5120*/  @!P4 R2UR UR15, R11 ;  /* 0x000000000b0fc2ca */ /* 0x000ff600000e0000 */
[----:B------:R-:W-:Y:S02]  /*5130*/  @!UPT UIADD3 URZ, UPT, UPT, URZ, URZ, URZ ;  /* 0x000000fffffff290 */ /* 0x000fe4000fffe0ff */
[----:B------:R2:W-:Y:S01]  /*5140*/  @!UP1 UTMALDG.3D [UR8], [UR14], desc[UR18] ;  /* 0x000012080e0095b4 */ /* 0x0005e20008011000 */
[----:B------:R2:W-:Y:S01]  /*5150*/  @!P4 SYNCS.ARRIVE.TRANS64.RED.A0TR RZ, [UR7+0x128], R23 ;  /* 0x00012817ffffc9a7 */ /* 0x0005e20008300407 */
[----:B------:R-:W-:Y:S01]  /*5160*/  UPLOP3.LUT UP1, UPT, UPT, UPT, UPT, 0x80, 0x8 ;  /* 0x000000000008789c */ /* 0x000fe20003f2f070 */
[----:B------:R-:W-:Y:S01]  /*5170*/  SYNCS.ARRIVE.TRANS64.RED.A1T0 RZ, [UR13], RZ ;  /* 0x000000ffffff79a7 */ /* 0x000fe2000810040d */
[----:B------:R-:W-:Y:S09]  /*5180*/  @P3 BRA `(.L_x_92) ;  /* 0xfffffff000943947 */ /* 0x000ff2000383ffff */
[----:B------:R-:W-:-:S04]  /*5190*/  SHF.L.U32 R3, R32, 0x1f, RZ ;  /* 0x0000001f20037819 */ /* 0x000fc800000006ff */
[----:B------:R-:W1:Y:S02]  /*51a0*/  SYNCS.PHASECHK.TRANS64.TRYWAIT P0, [UR7+0x130], R3 ;  /* 0x00013003ff0075a7 */ /* 0x000e640008001107 */
[----:B-1----:R-:W-:Y:S05]  /*51b0*/  @!P0 BRA `(.L_x_93) ;  /* 0x0000004000948947 */ /* 0x002fea0003800000 */
.L_x_209:
[----:B------:R-:W3:Y:S02]  /*51c0*/  SYNCS.PHASECHK.TRANS64.TRYWAIT P0, [UR7+0x138], R3 ;  /* 0x00013803ff0075a7 */ /* 0x000ee40008001107 */
[----:B---3--:R-:W-:Y:S05]  /*51d0*/  @!P0 BRA `(.L_x_94) ;  /* 0x0000004000a48947 */ /* 0x008fea0003800000 */
.L_x_211:
[----:B------:R-:W3:Y:S02]  /*51e0*/  SYNCS.PHASECHK.TRANS64.TRYWAIT P0, [UR7+0x140], R3 ;  /* 0x00014003ff0075a7 */ /* 0x000ee40008001107 */
[----:B---3--:R-:W-:Y:S05]  /*51f0*/  @!P0 BRA `(.L_x_95) ;  /* 0x0000004000b48947 */ /* 0x008fea0003800000 */
.L_x_213:
[----:B-1----:R-:W-:-:S07]  /*5200*/  MOV R0, UR7 ;  /* 0x0000000700007c02 */ /* 0x002fce0008000f00 */
.L_x_96:
[----:B-1----:R-:W-:-:S04]  /*5210*/  SHF.L.U32 R3, R32, 0x1f, RZ ;  /* 0x0000001f20037819 */ /* 0x002fc800000006ff */
[----:B------:R1:W3:Y:S03]  /*5220*/  SYNCS.PHASECHK.TRANS64.TRYWAIT P0, [R0+URZ+0x148], R3 ;  /* 0x00014803000075a7 */ /* 0x0002e600080011ff */
[----:B---3--:R-:W-:Y:S05]  /*5230*/  @!P0 NANOSLEEP.SYNCS 0x989680 ;  /* 0x009896800000895d */ /* 0x008fea0003900000 */
[----:B------:R-:W3:Y:S02]  /*5240*/  @!P0 SYNCS.PHASECHK.TRANS64 P0, [R0+URZ+0x148], R3 ;  /* 0x00014803000085a7 */ /* 0x000ee400080010ff */
[----:B--23--:R-:W-:Y:S05]  /*5250*/  @P0 EXIT ;  /* 0x000000000000094d */ /* 0x00cfea0003800000 */
[----:B------:R-:W-:Y:S05]  /*5260*/  BRA `(.L_x_96) ;  /* 0xfffffffc00e87947 */ /* 0x000fea000383ffff */
.L_x_81:
[----:B------:R-:W-:-:S06]  /*5270*/  UISETP.GE.AND UP1, UPT, UR8, 0x4, UPT ;  /* 0x000000040800788c */ /* 0x000fcc000bf26270 */
[----:B------:R-:W-:-:S13]  /*5280*/  PLOP3.LUT P0, PT, PT, PT, UP1, 0x80, 0x8 ;  /* 0x000000000008781c */ /* 0x000fda0003f0f018 */
[----:B------:R-:W-:Y:S05]  /*5290*/  @!P0 EXIT ;  /* 0x000000000000894d */ /* 0x000fea0003800000 */
[----:B------:R-:W-:Y:S01]  /*52a0*/  BAR.SYNC.DEFER_BLOCKING 0x6, 0xa0 ;  /* 0x0182800000007b1d */ /* 0x000fe20000010000 */
[C---:B------:R-:W-:Y:S01]  /*52b0*/  IMAD.SHL.U32 R7, R72.reuse, 0x20, RZ ;  /* 0x0000002048077824 */ /* 0x040fe200078e00ff */
[C---:B------:R-:W-:Y:S01]  /*52c0*/  LOP3.LUT P0, RZ, R72.reuse, 0x4, RZ, 0xc0, !PT ;  /* 0x0000000448ff7812 */ /* 0x040fe2000780c0ff */
[C---:B------:R-:W-:Y:S01]  /*52d0*/  IMAD.SHL.U32 R64, R72.reuse, 0x10, RZ ;  /* 0x0000001048407824 */ /* 0x040fe200078e00ff */
[----:B------:R-:W-:Y:S01]  /*52e0*/  CS2R R68, SRZ ;  /* 0x0000000000447805 */ /* 0x000fe2000001ff00 */
[C---:B------:R-:W-:Y:S01]  /*52f0*/  IMAD.SHL.U32 R5, R72.reuse, 0x4, RZ ;  /* 0x0000000448057824 */ /* 0x040fe200078e00ff */
[----:B------:R-:W-:Y:S02]  /*5300*/  UMOV UR48, 0x400 ;  /* 0x0000040000307882 */ /* 0x000fe40000000000 */
[----:B------:R-:W1:Y:S01]  /*5310*/  LDC R63, c[0x0][0x370] ;  /* 0x0000dc00ff3f7b82 */ /* 0x000e620000000800 */
[----:B------:R-:W-:Y:S01]  /*5320*/  ULEA UR48, UR37, UR48, 0x18 ;  /* 0x0000003025307291 */ /* 0x000fe2000f8ec0ff */
[----:B------:R-:W-:Y:S01]  /*5330*/  LOP3.LUT R0, R7, 0xc0, RZ, 0xc0, !PT ;  /* 0x000000c007007812 */ /* 0x000fe200078ec0ff */
[----:B------:R-:W-:Y:S01]  /*5340*/  IMAD.U32 R32, R72, 0x10000, RZ ;  /* 0x0001000048207824 */ /* 0x000fe200078e00ff */
[----:B------:R-:W-:Y:S01]  /*5350*/  LOP3.LUT R64, R64, 0x600, RZ, 0xc0, !PT ;  /* 0x0000060040407812 */ /* 0x000fe200078ec0ff */
[----:B------:R-:W-:Y:S01]  /*5360*/  UIADD3 UR4, UPT, UPT, UR48, 0x400, URZ ;  /* 0x0000040030047890 */ /* 0x000fe2000fffe0ff */
[----:B------:R-:W-:Y:S01]  /*5370*/  LOP3.LUT R5, R0, 0x18, R5, 0xf8, !PT ;  /* 0x0000001800057812 */ /* 0x000fe200078ef805 */
[----:B------:R-:W-:Y:S01]  /*5380*/  IMAD.MOV.U32 R71, RZ, RZ, 0x20 ;  /* 0x00000020ff477424 */ /* 0x000fe200078e00ff */
[----:B------:R-:W2:Y:S01]  /*5390*/  LDC R28, c[0x0][0xb0c] ;  /* 0x0002c300ff1c7b82 */ /* 0x000ea20000000800 */
[----:B------:R-:W-:Y:S01]  /*53a0*/  SHF.R.U32.HI R0, RZ, 0x1, R72 ;  /* 0x00000001ff007819 */ /* 0x000fe20000011648 */
[----:B------:R-:W-:Y:S01]  /*53b0*/  IMAD.MOV.U32 R70, RZ, RZ, 0x1 ;  /* 0x00000001ff467424 */ /* 0x000fe200078e00ff */
[--C-:B------:R-:W-:Y:S01]  /*53c0*/  LOP3.LUT R64, R64, 0x20, R7.reuse, 0xf8, !PT ;  /* 0x0000002040407812 */ /* 0x100fe200078ef807 */
[----:B------:R-:W-:Y:S01]  /*53d0*/  IMAD.MOV.U32 R30, RZ, RZ, RZ ;  /* 0x000000ffff1e7224 */ /* 0x000fe200078e00ff */
[----:B------:R-:W-:Y:S01]  /*53e0*/  LOP3.LUT R32, R32, 0x600000, RZ, 0xc0, !PT ;  /* 0x0060000020207812 */ /* 0x000fe200078ec0ff */
[----:B------:R-:W-:Y:S01]  /*53f0*/  IMAD.MOV.U32 R75, RZ, RZ, RZ ;  /* 0x000000ffff4b7224 */ /* 0x000fe200078e00ff */
[----:B------:R-:W-:Y:S01]  /*5400*/  LOP3.LUT R5, R5, 0x8, R0, 0x78, !PT ;  /* 0x0000000805057812 */ /* 0x000fe200078e7800 */
[----:B------:R-:W4:Y:S01]  /*5410*/  LDC R61, c[0x0][0xb20] ;  /* 0x0002c800ff3d7b82 */ /* 0x000f220000000800 */
[----:B------:R-:W3:Y:S01]  /*5420*/  LDS R3, [UR48+0x210] ;  /* 0x00021030ff037984 */ /* 0x000ee20008000800 */
[----:B------:R-:W-:Y:S01]  /*5430*/  LOP3.LUT R64, R64, 0x100, R7, 0xf8, !PT ;  /* 0x0000010040407812 */ /* 0x000fe200078ef807 */
[----:B------:R-:W-:Y:S01]  /*5440*/  IMAD.U32 R66, RZ, RZ, UR4 ;  /* 0x00000004ff427e24 */ /* 0x000fe2000f8e00ff */
[----:B------:R-:W-:Y:S01]  /*5450*/  LOP3.LUT R72, R72, 0x60, RZ, 0xc0, !PT ;  /* 0x0000006048487812 */ /* 0x000fe200078ec0ff */
[----:B------:R-:W1:Y:S01]  /*5460*/  LDCU.64 UR52, c[0x0][0x348] ;  /* 0x00006900ff3477ac */ /* 0x000e620008000a00 */
[----:B------:R-:W-:-:S02]  /*5470*/  LOP3.LUT R64, R64, R5, RZ, 0xfc, !PT ;  /* 0x0000000540407212 */ /* 0x000fc400078efcff */
[----:B------:R-:W1:Y:S01]  /*5480*/  LDC R27, c[0x0][0xb30] ;  /* 0x0002cc00ff1b7b82 */ /* 0x000e620000000800 */
[----:B------:R-:W-:Y:S01]  /*5490*/  SEL R71, R71, 0xffffffe0, !P0 ;  /* 0xffffffe047477807 */ /* 0x000fe20004000000 */
[----:B------:R-:W1:Y:S01]  /*54a0*/  LDCU.64 UR38, c[0x0][0x888] ;  /* 0x00011100ff2677ac */ /* 0x000e620008000a00 */
[----:B------:R-:W1:Y:S05]  /*54b0*/  LDCU.64 UR44, c[0x0][0x890] ;  /* 0x00011200ff2c77ac */ /* 0x000e6a0008000a00 */
[----:B------:R-:W1:Y:S01]  /*54c0*/  LDC.64 R56, c[0x0][0xb10] ;  /* 0x0002c400ff387b82 */ /* 0x000e620000000a00 */
[----:B------:R-:W-:Y:S01]  /*54d0*/  UMOV UR49, URZ ;  /* 0x000000ff00317c82 */ /* 0x000fe20008000000 */
[----:B------:R-:W-:-:S06]  /*54e0*/  UMOV UR51, URZ ;  /* 0x000000ff00337c82 */ /* 0x000fcc0008000000 */
[----:B------:R-:W1:Y:S08]  /*54f0*/  LDC.64 R24, c[0x0][0xb18] ;  /* 0x0002c600ff187b82 */ /* 0x000e700000000a00 */
[----:B------:R-:W1:Y:S08]  /*5500*/  LDC.64 R22, c[0x0][0xb28] ;  /* 0x0002ca00ff167b82 */ /* 0x000e700000000a00 */
[----:B------:R-:W1:Y:S01]  /*5510*/  LDC.64 R54, c[0x0][0x8b0] ;  /* 0x00022c00ff367b82 */ /* 0x000e620000000a00 */
[----:B---3--:R-:W-:-:S07]  /*5520*/  IMAD.IADD R32, R3, 0x1, R32 ;  /* 0x0000000103207824 */ /* 0x008fce00078e0220 */
[----:B------:R-:W3:Y:S08]  /*5530*/  LDC.64 R52, c[0x0][0x8a8] ;  /* 0x00022a00ff347b82 */ /* 0x000ef00000000a00 */
[----:B--2-4-:R-:W1:Y:S02]  /*5540*/  LDC R62, c[0x0][0x374] ;  /* 0x0000dd00ff3e7b82 */ /* 0x014e640000000800 */
.L_x_140:
[C---:B------:R-:W-:Y:S02]  /*5550*/  LEA R0, R75.reuse, UR48, 0x3 ;  /* 0x000000304b007c11 */ /* 0x040fe4000f8e18ff */
[----:B------:R-:W-:Y:S02]  /*5560*/  SHF.L.U32 R3, R68, 0x1f, RZ ;  /* 0x0000001f44037819 */ /* 0x000fe400000006ff */
[----:B------:R-:W-:Y:S02]  /*5570*/  LEA R16, R75, UR48, 0x4 ;  /* 0x000000304b107c11 */ /* 0x000fe4000f8e20ff */
[----:B------:R-:W2:Y:S02]  /*5580*/  SYNCS.PHASECHK.TRANS64.TRYWAIT P0, [R0+URZ+0x160], R3 ;  /* 0x00016003000075a7 */ /* 0x000ea400080011ff */
[----:B-12---:R-:W-:Y:S05]  /*5590*/  @!P0 BRA `(.L_x_97) ;  /* 0x0000003c00e48947 */ /* 0x006fea0003800000 */
.L_x_214:
[----:B------:R-:W4:Y:S01]  /*55a0*/  LDC.64 R12, c[0x0][0xb10] ;  /* 0x0002c400ff0c7b82 */ /* 0x000f220000000a00 */
[----:B------:R-:W3:Y:S01]  /*55b0*/  LDS.128 R16, [R16+0x1f0] ;  /* 0x0001f00010107984 */ /* 0x000ee20000000c00 */
[----:B-1----:R-:W-:Y:S01]  /*55c0*/  ISETP.NE.AND P1, PT, R27, 0x1, PT ;  /* 0x000000011b00780c */ /* 0x002fe20003f25270 */
[----:B--2---:R-:W-:Y:S01]  /*55d0*/  VIADD R0, R0, 0x170 ;  /* 0x0000017000007836 */ /* 0x004fe20000000000 */
[----:B------:R-:W-:Y:S04]  /*55e0*/  ISETP.GE.AND P0, PT, R26, 0x1, PT ;  /* 0x000000011a00780c */ /* 0x000fe80003f06270 */
[----:B------:R-:W1:Y:S01]  /*55f0*/  LDC.64 R10, c[0x0][0xb18] ;  /* 0x0002c600ff0a7b82 */ /* 0x000e620000000a00 */
[----:B------:R-:W-:Y:S01]  /*5600*/  PRMT R0, RZ, 0x654, R0 ;  /* 0x00000654ff007816 */ /* 0x000fe20000000000 */
[----:B------:R-:W-:Y:S01]  /*5610*/  @!PT LDS RZ, [RZ] ;  /* 0x00000000fffff984 */ /* 0x000fe20000000800 */
[----:B------:R-:W-:Y:S01]  /*5620*/  @!PT LDS RZ, [RZ] ;  /* 0x00000000fffff984 */ /* 0x000fe20000000800 */
[----:B------:R-:W-:Y:S01]  /*5630*/  @!PT LDS RZ, [RZ] ;  /* 0x00000000fffff984 */ /* 0x000fe20000000800 */
[----:B------:R-:W-:Y:S01]  /*5640*/  @!PT LDS RZ, [RZ] ;  /* 0x00000000fffff984 */ /* 0x000fe20000000800 */
[----:B------:R2:W-:Y:S06]  /*5650*/  MEMBAR.ALL.CTA ;  /* 0x0000000000007992 */ /* 0x0005ec0000008000 */
[----:B--2---:R-:W2:Y:S01]  /*5660*/  FENCE.VIEW.ASYNC.S ;  /* 0x00000000000073c6 */ /* 0x004ea20000000000 */
[----:B------:R-:W1:Y:S08]  /*5670*/  @!P1 LDC R14, c[0x0][0xb20] ;  /* 0x0002c800ff0e9b82 */ /* 0x000e700000000800 */
[----:B------:R-:W1:Y:S01]  /*5680*/  @!P1 LDC R9, c[0x0][0xb0c] ;  /* 0x0002c300ff099b82 */ /* 0x000e620000000800 */
[----:B--2---:R2:W-:Y:S01]  /*5690*/  SYNCS.ARRIVE.TRANS64.RED.A1T0 RZ, [R0+URZ], RZ ;  /* 0x000000ff00ff79a7 */ /* 0x0045e200081004ff */
[----:B---3--:R-:W-:Y:S04]  /*56a0*/  LOP3.LUT P4, RZ, R18, 0x1, RZ, 0xc0, !PT ;  /* 0x0000000112ff7812 */ /* 0x008fe8000788c0ff */
[----:B------:R-:W-:Y:S09]  /*56b0*/  P2R R73, PR, RZ, 0x10 ;  /* 0x00000010ff497803 */ /* 0x000ff20000000000 */
[----:B------:R-:W-:Y:S02]  /*56c0*/  @P4 MOV R31, R16 ;  /* 0x00000010001f4202 */ /* 0x000fe40000000f00 */
[----:B------:R-:W-:Y:S01]  /*56d0*/  @P4 LOP3.LUT R29, R17, 0xffff, RZ, 0xc0, !PT ;  /* 0x0000ffff111d4812 */ /* 0x000fe200078ec0ff */
[----:B--2-4-:R-:W-:Y:S06]  /*56e0*/  @!P0 BRA `(.L_x_98) ;  /* 0x0000000000a48947 */ /* 0x014fec0003800000 */
[----:B------:R-:W-:Y:S01]  /*56f0*/  IMAD.HI.U32 R36, R62, R25, RZ ;  /* 0x000000193e247227 */ /* 0x000fe200078e00ff */
[----:B------:R-:W-:Y:S02]  /*5700*/  ISETP.NE.AND P0, PT, R24, 0x1, PT ;  /* 0x000000011800780c */ /* 0x000fe40003f05270 */
[----:B------:R-:W-:Y:S01]  /*5710*/  ISETP.NE.AND P2, PT, R26, 0x1, PT ;  /* 0x000000011a00780c */ /* 0x000fe20003f45270 */
[-C--:B------:R-:W-:Y:S01]  /*5720*/  IMAD.HI.U32 R34, R63, R56.reuse, RZ ;  /* 0x000000383f227227 */ /* 0x080fe200078e00ff */
[----:B------:R-:W-:Y:S02]  /*5730*/  SHF.R.U32.HI R37, RZ, R61, R36 ;  /* 0x0000003dff257219 */ /* 0x000fe40000011624 */
[----:B------:R-:W-:Y:S01]  /*5740*/  ISETP.NE.AND P3, PT, R28, 0x1, PT ;  /* 0x000000011c00780c */ /* 0x000fe20003f65270 */
[----:B------:R-:W-:Y:S01]  /*5750*/  IMAD.HI.U32 R40, R29, R25, RZ ;  /* 0x000000191d287227 */ /* 0x000fe200078e00ff */
[----:B------:R-:W-:Y:S02]  /*5760*/  SHF.R.U32.HI R34, RZ, R57, R34 ;  /* 0x00000039ff227219 */ /* 0x000fe40000011622 */
[----:B------:R-:W-:Y:S01]  /*5770*/  SEL R3, R62, R37, !P0 ;  /* 0x000000253e037207 */ /* 0x000fe20004000000 */
[----:B------:R-:W-:Y:S01]  /*5780*/  IMAD.HI.U32 R38, R31, R56, RZ ;  /* 0x000000381f267227 */ /* 0x000fe200078e00ff */
[----:B------:R-:W-:Y:S03]  /*5790*/  SEL R7, R63, R34, !P3 ;  /* 0x000000223f077207 */ /* 0x000fe60005800000 */
[-C--:B------:R-:W-:Y:S01]  /*57a0*/  IMAD.HI.U32 R34, R3, R22.reuse, RZ ;  /* 0x0000001603227227 */ /* 0x080fe200078e00ff */
[----:B------:R-:W-:Y:S03]  /*57b0*/  SHF.R.U32.HI R38, RZ, R57, R38 ;  /* 0x00000039ff267219 */ /* 0x000fe60000011626 */
[----:B------:R-:W-:Y:S01]  /*57c0*/  IMAD.HI.U32 R36, R7, R22, RZ ;  /* 0x0000001607247227 */ /* 0x000fe200078e00ff */
[----:B------:R-:W-:Y:S02]  /*57d0*/  @P2 SHF.R.U32.HI R3, RZ, R23, R34 ;  /* 0x00000017ff032219 */ /* 0x000fe40000011622 */
[----:B------:R-:W-:Y:S02]  /*57e0*/  SHF.R.U32.HI R34, RZ, R61, R40 ;  /* 0x0000003dff227219 */ /* 0x000fe40000011628 */
[----:B------:R-:W-:Y:S01]  /*57f0*/  @P2 SHF.R.U32.HI R7, RZ, R23, R36 ;  /* 0x00000017ff072219 */ /* 0x000fe20000011624 */
[C---:B------:R-:W-:Y:S01]  /*5800*/  IMAD R2, R26.reuse, R3, RZ ;  /* 0x000000031a027224 */ /* 0x040fe200078e02ff */
[----:B------:R-:W-:Y:S02]  /*5810*/  SEL R5, R29, R34, !P0 ;  /* 0x000000221d057207 */ /* 0x000fe40004000000 */
[----:B------:R-:W-:Y:S01]  /*5820*/  SEL R3, R31, R38, !P3 ;  /* 0x000000261f037207 */ /* 0x000fe20005800000 */
[----:B------:R-:W-:Y:S01]  /*5830*/  IMAD R4, R26, R7, RZ ;  /* 0x000000071a047224 */ /* 0x000fe200078e02ff */
[C---:B------:R-:W-:Y:S01]  /*5840*/  ISETP.GE.AND P0, PT, R5.reuse, R2, PT ;  /* 0x000000020500720c */ /* 0x040fe20003f06270 */
[----:B------:R-:W-:Y:S03]  /*5850*/  IMAD.HI.U32 R6, R5, R22, RZ ;  /* 0x0000001605067227 */ /* 0x000fe600078e00ff */
[----:B------:R-:W-:Y:S01]  /*5860*/  ISETP.GE.OR P0, PT, R3, R4, P0 ;  /* 0x000000040300720c */ /* 0x000fe20000706670 */
[----:B------:R-:W-:Y:S01]  /*5870*/  IMAD.MOV R4, RZ, RZ, -R3 ;  /* 0x000000ffff047224 */ /* 0x000fe200078e0a03 */
[-C--:B------:R-:W-:Y:S03]  /*5880*/  SHF.R.U32.HI R6, RZ, R23.reuse, R6 ;  /* 0x00000017ff067219 */ /* 0x080fe60000011606 */
[----:B------:R-:W-:Y:S01]  /*5890*/  IMAD R31, R28, R4, R31 ;  /* 0x000000041c1f7224 */ /* 0x000fe200078e021f */
[----:B------:R-:W-:Y:S05]  /*58a0*/  SEL R15, R5, R6, !P2 ;  /* 0x00000006050f7207 */ /* 0x000fea0005000000 */
[----:B------:R-:W-:Y:S02]  /*58b0*/  IMAD.MOV R6, RZ, RZ, -R15 ;  /* 0x000000ffff067224 */ /* 0x000fe400078e0a0f */
[C---:B------:R-:W-:Y:S04]  /*58c0*/  @!P0 IMAD.HI.U32 R2, R3.reuse, R22, RZ ;  /* 0x0000001603028227 */ /* 0x040fe800078e00ff */
[----:B------:R-:W-:Y:S01]  /*58d0*/  IMAD R6, R26, R6, R5 ;  /* 0x000000061a067224 */ /* 0x000fe200078e0205 */
[----:B------:R-:W-:Y:S04]  /*58e0*/  @!P0 SHF.R.U32.HI R2, RZ, R23, R2 ;  /* 0x00000017ff028219 */ /* 0x000fe80000011602 */
[----:B------:R-:W-:Y:S02]  /*58f0*/  @!P0 SEL R0, R3, R2, !P2 ;  /* 0x0000000203008207 */ /* 0x000fe40005000000 */
[----:B------:R-:W-:Y:S02]  /*5900*/  IADD3 R2, PT, PT, -R5, RZ, RZ ;  /* 0x000000ff05027210 */ /* 0x000fe40007ffe1ff */
[----:B------:R-:W-:Y:S01]  /*5910*/  @!P0 IADD3 R8, PT, PT, R15, -R0, RZ ;  /* 0x800000000f088210 */ /* 0x000fe20007ffe0ff */
[----:B------:R-:W-:Y:S02]  /*5920*/  @!P0 IMAD R0, R7, R6, R0 ;  /* 0x0000000607008224 */ /* 0x000fe400078e0200 */
[----:B------:R-:W-:Y:S02]  /*5930*/  IMAD R29, R24, R2, R29 ;  /* 0x00000002181d7224 */ /* 0x000fe400078e021d */
[----:B------:R-:W-:Y:S02]  /*5940*/  @!P0 IMAD R5, R8, R26, R3 ;  /* 0x0000001a08058224 */ /* 0x000fe400078e0203 */
[----:B------:R-:W-:Y:S04]  /*5950*/  @!P0 IMAD.MOV.U32 R3, RZ, RZ, R0 ;  /* 0x000000ffff038224 */ /* 0x000fe800078e0000 */
[----:B------:R-:W-:Y:S02]  /*5960*/  IMAD R31, R3, R28, R31 ;  /* 0x0000001c031f7224 */ /* 0x000fe400078e021f */
[----:B------:R-:W-:Y:S07]  /*5970*/  IMAD R29, R5, R24, R29 ;  /* 0x00000018051d7224 */ /* 0x000fee00078e021d */
.L_x_98:
[----:B-1----:R-:W-:Y:S01]  /*5980*/  @!P1 ISETP.NE.AND P0, PT, R10, 0x1, PT ;  /* 0x000000010a00980c */ /* 0x002fe20003f05270 */
[----:B------:R-:W-:Y:S01]  /*5990*/  @!P1 IMAD.HI.U32 R3, R29, R11, RZ ;  /* 0x0000000b1d039227 */ /* 0x000fe200078e00ff */
[----:B------:R-:W-:Y:S01]  /*59a0*/  R2UR UR42, R21 ;  /* 0x00000000152a72ca */ /* 0x000fe200000e0000 */
[----:B------:R-:W-:Y:S01]  /*59b0*/  BSSY.RECONVERGENT B6, `(.L_x_99) ;  /* 0x0000031000067945 */ /* 0x000fe20003800200 */
[----:B------:R-:W-:Y:S01]  /*59c0*/  R2UR UR41, R20 ;  /* 0x00000000142972ca */ /* 0x000fe200000e0000 */
[----:B------:R-:W-:Y:S01]  /*59d0*/  @!P1 IMAD.HI.U32 R0, R31, R12, RZ ;  /* 0x0000000c1f009227 */ /* 0x000fe200078e00ff */
[----:B------:R-:W-:Y:S02]  /*59e0*/  @!P1 SHF.R.U32.HI R2, RZ, R14, R3 ;  /* 0x0000000eff029219 */ /* 0x000fe40000011603 */
[----:B------:R-:W-:Y:S01]  /*59f0*/  @!P1 ISETP.NE.AND P2, PT, R9, 0x1, PT ;  /* 0x000000010900980c */ /* 0x000fe20003f45270 */
[----:B------:R-:W-:Y:S01]  /*5a00*/  VIADD R75, R75, 0x1 ;  /* 0x000000014b4b7836 */ /* 0x000fe20000000000 */
[----:B------:R-:W-:Y:S02]  /*5a10*/  @!P1 SEL R2, R29, R2, !P0 ;  /* 0x000000021d029207 */ /* 0x000fe40004000000 */
[----:B------:R-:W-:Y:S02]  /*5a20*/  @!P1 SHF.R.U32.HI R0, RZ, R13, R0 ;  /* 0x0000000dff009219 */ /* 0x000fe40000011600 */
[----:B------:R-:W-:Y:S01]  /*5a30*/  LOP3.LUT P0, RZ, R66, 0x1b0, RZ, 0xc0, !PT ;  /* 0x000001b042ff7812 */ /* 0x000fe2000780c0ff */
[----:B------:R-:W-:Y:S01]  /*5a40*/  USHF.L.U32 UR42, UR42, 0x6, URZ ;  /* 0x000000062a2a7899 */ /* 0x000fe200080006ff */
[----:B------:R-:W-:Y:S01]  /*5a50*/  @!P1 SEL R3, R31, R0, !P2 ;  /* 0x000000001f039207 */ /* 0x000fe20005000000 */
[----:B------:R-:W-:Y:S01]  /*5a60*/  USHF.L.U32 UR41, UR41, 0x7, URZ ;  /* 0x0000000729297899 */ /* 0x000fe200080006ff */
[----:B------:R-:W-:Y:S03]  /*5a70*/  @P4 SHF.R.U32.HI R67, RZ, 0x10, R17 ;  /* 0x00000010ff434819 */ /* 0x000fe60000011611 */
[----:B------:R-:W-:Y:S02]  /*5a80*/  @!P1 IMAD.IADD R0, R2, 0x1, -R3 ;  /* 0x0000000102009824 */ /* 0x000fe400078e0a03 */
[----:B------:R-:W-:Y:S02]  /*5a90*/  @!P1 IMAD.IADD R2, R3, 0x1, -R2 ;  /* 0x0000000103029824 */ /* 0x000fe400078e0a02 */
[----:B------:R-:W-:Y:S02]  /*5aa0*/  @!P1 IMAD R31, R0, R9, R31 ;  /* 0x00000009001f9224 */ /* 0x000fe400078e021f */
[----:B------:R-:W-:Y:S01]  /*5ab0*/  @!P1 IMAD R29, R2, R10, R29 ;  /* 0x0000000a021d9224 */ /* 0x000fe200078e021d */
[----:B------:R-:W-:Y:S06]  /*5ac0*/  @!P0 BRA `(.L_x_100) ;  /* 0x00000000007c8947 */ /* 0x000fec0003800000 */
[----:B------:R-:W1:Y:S01]  /*5ad0*/  LDCU.64 UR8, c[0x4][0x80] ;  /* 0x01001000ff0877ac */ /* 0x000e620008000a00 */
[----:B------:R-:W-:Y:S01]  /*5ae0*/  MOV R2, 0x0 ;  /* 0x0000000000027802 */ /* 0x000fe20000000f00 */
[----:B------:R-:W-:Y:S02]  /*5af0*/  HFMA2 R12, -RZ, RZ, 0, 5.9604644775390625e-08 ;  /* 0x00000001ff0c7431 */ /* 0x000fe400000001ff */
[----:B------:R-:W-:Y:S01]  /*5b00*/  IMAD.MOV.U32 R8, RZ, RZ, 0x70 ;  /* 0x00000070ff087424 */ /* 0x000fe200078e00ff */
[----:B------:R2:W3:Y:S01]  /*5b10*/  LDC.64 R14, c[0x4][R2] ;  /* 0x01000000020e7b82 */ /* 0x0004e20000000a00 */
[----:B------:R-:W4:Y:S01]  /*5b20*/  LDCU.64 UR6, c[0x4][0x88] ;  /* 0x01001100ff0677ac */ /* 0x000f220008000a00 */
[----:B------:R-:W-:Y:S01]  /*5b30*/  IMAD.MOV.U32 R13, RZ, RZ, RZ ;  /* 0x000000ffff0d7224 */ /* 0x000fe200078e00ff */
[----:B------:R-:W2:Y:S01]  /*5b40*/  LDCU.64 UR4, c[0x4][0x8] ;  /* 0x01000100ff0477ac */ /* 0x000ea20008000a00 */
[----:B-1----:R-:W-:Y:S01]  /*5b50*/  MOV R5, UR9 ;  /* 0x0000000900057c02 */ /* 0x002fe20008000f00 */
[----:B------:R-:W-:Y:S01]  /*5b60*/  IMAD.U32 R4, RZ, RZ, UR8 ;  /* 0x00000008ff047e24 */ /* 0x000fe2000f8e00ff */
[----:B----4-:R-:W-:Y:S01]  /*5b70*/  MOV R7, UR7 ;  /* 0x0000000700077c02 */ /* 0x010fe20008000f00 */
[----:B------:R-:W-:Y:S01]  /*5b80*/  IMAD.U32 R6, RZ, RZ, UR6 ;  /* 0x00000006ff067e24 */ /* 0x000fe2000f8e00ff */
[----:B--2---:R-:W-:Y:S01]  /*5b90*/  MOV R11, UR5 ;  /* 0x00000005000b7c02 */ /* 0x004fe20008000f00 */
[----:B------:R-:W-:Y:S02]  /*5ba0*/  IMAD.U32 R10, RZ, RZ, UR4 ;  /* 0x00000004ff0a7e24 */ /* 0x000fe4000f8e00ff */
[----:B------:R-:W-:Y:S07]  /*5bb0*/  LEPC R20, `(.L_x_101) ;  /* 0x000000001014794e */ /* 0x000fee0000000000 */
[----:B---3-5:R-:W-:Y:S05]  /*5bc0*/  CALL.ABS.NOINC R14 ;  /* 0x000000000e007343 */ /* 0x028fea0003c00000 */
.L_x_101:
[----:B------:R-:W1:Y:S01]  /*5bd0*/  LDCU.64 UR8, c[0x4][0x80] ;  /* 0x01001000ff0877ac */ /* 0x000e620008000a00 */
[----:B------:R-:W2:Y:S01]  /*5be0*/  LDC.64 R2, c[0x4][R2] ;  /* 0x0100000002027b82 */ /* 0x000ea20000000a00 */
[----:B------:R-:W-:Y:S02]  /*5bf0*/  HFMA2 R12, -RZ, RZ, 0, 5.9604644775390625e-08 ;  /* 0x00000001ff0c7431 */ /* 0x000fe400000001ff */
[----:B------:R-:W-:Y:S02]  /*5c00*/  IMAD.MOV.U32 R8, RZ, RZ, 0x70 ;  /* 0x00000070ff087424 */ /* 0x000fe400078e00ff */
[----:B------:R-:W-:Y:S01]  /*5c10*/  IMAD.MOV.U32 R13, RZ, RZ, RZ ;  /* 0x000000ffff0d7224 */ /* 0x000fe200078e00ff */
[----:B------:R-:W3:Y:S01]  /*5c20*/  LDCU.64 UR6, c[0x4][0x88] ;  /* 0x01001100ff0677ac */ /* 0x000ee20008000a00 */
[----:B------:R-:W4:Y:S01]  /*5c30*/  LDCU.64 UR4, c[0x4][0x8] ;  /* 0x01000100ff0477ac */ /* 0x000f220008000a00 */
[----:B-1----:R-:W-:Y:S02]  /*5c40*/  MOV R4, UR8 ;  /* 0x0000000800047c02 */ /* 0x002fe40008000f00 */
[----:B------:R-:W-:Y:S02]  /*5c50*/  MOV R5, UR9 ;  /* 0x0000000900057c02 */ /* 0x000fe40008000f00 */
[----:B---3--:R-:W-:Y:S01]  /*5c60*/  MOV R7, UR7 ;  /* 0x0000000700077c02 */ /* 0x008fe20008000f00 */
[----:B------:R-:W-:Y:S01]  /*5c70*/  IMAD.U32 R6, RZ, RZ, UR6 ;  /* 0x00000006ff067e24 */ /* 0x000fe2000f8e00ff */
[----:B----4-:R-:W-:Y:S01]  /*5c80*/  MOV R11, UR5 ;  /* 0x00000005000b7c02 */ /* 0x010fe20008000f00 */
[----:B------:R-:W-:Y:S02]  /*5c90*/  IMAD.U32 R10, RZ, RZ, UR4 ;  /* 0x00000004ff0a7e24 */ /* 0x000fe4000f8e00ff */
[----:B------:R-:W-:Y:S07]  /*5ca0*/  LEPC R20, `(.L_x_100) ;  /* 0x000000001014794e */ /* 0x000fee0000000000 */
[----:B--2---:R-:W-:Y:S05]  /*5cb0*/  CALL.ABS.NOINC R2 ;  /* 0x0000000002007343 */ /* 0x004fea0003c00000 */
.L_x_100:
[----:B------:R-:W-:Y:S05]  /*5cc0*/  BSYNC.RECONVERGENT B6 ;  /* 0x0000000000067941 */ /* 0x000fea0003800200 */
.L_x_99:
[----:B------:R-:W-:Y:S01]  /*5cd0*/  ISETP.NE.U32.AND P4, PT, R54, RZ, PT ;  /* 0x000000ff3600720c */ /* 0x000fe20003f85070 */
[----:B------:R-:W-:Y:S01]  /*5ce0*/  UISETP.NE.AND UP2, UPT, UR50, URZ, UPT ;  /* 0x000000ff3200728c */ /* 0x000fe2000bf45270 */
[----:B------:R-:W-:Y:S01]  /*5cf0*/  ISETP.NE.U32.AND P2, PT, RZ, UR38, PT ;  /* 0x00000026ff007c0c */ /* 0x000fe2000bf45070 */
[----:B------:R-:W-:Y:S01]  /*5d00*/  UISETP.NE.U32.AND UP1, UPT, UR44, URZ, UPT ;  /* 0x000000ff2c00728c */ /* 0x000fe2000bf25070 */
[----:B------:R-:W-:Y:S01]  /*5d10*/  ISETP.NE.AND.EX P4, PT, R55, RZ, PT, P4 ;  /* 0x000000ff3700720c */ /* 0x000fe20003f85340 */
[----:B------:R-:W-:Y:S01]  /*5d20*/  UPLOP3.LUT UP0, UPT, UPT, UPT, UPT, 0x40, 0x4 ;  /* 0x000000000004789c */ /* 0x000fe20003f0e870 */
[----:B------:R-:W-:Y:S01]  /*5d30*/  ISETP.NE.AND.EX P2, PT, RZ, UR39, PT, P2 ;  /* 0x00000027ff007c0c */ /* 0x000fe2000bf45320 */
[----:B------:R-:W-:Y:S01]  /*5d40*/  UISETP.NE.AND.EX UP1, UPT, UR45, URZ, UPT, UP1 ;  /* 0x000000ff2d00728c */ /* 0x000fe2000bf25310 */
[----:B------:R-:W-:Y:S04]  /*5d50*/  PLOP3.LUT P1, PT, PT, PT, UP2, 0x80, 0x8 ;  /* 0x000000000008781c */ /* 0x000fe80003f2f028 */
[----:B------:R-:W-:Y:S06]  /*5d60*/  @UP2 UPLOP3.LUT UP0, UPT, UPT, UPT, UP1, 0x80, 0x8 ;  /* 0x000000000008289c */ /* 0x000fec0003f0f010 */
[----:B------:R-:W-:Y:S01]  /*5d70*/  PLOP3.LUT P0, PT, PT, PT, UP0, 0x80, 0x8 ;  /* 0x000000000008781c */ /* 0x000fe20003f0f008 */
[----:B------:R-:W-:Y:S01]  /*5d80*/  @!UPT UIADD3 URZ, UPT, UPT, URZ, URZ, URZ ;  /* 0x000000fffffff290 */ /* 0x000fe2000fffe0ff */
[----:B------:R-:W-:Y:S11]  /*5d90*/  BRA.U !UP1, `(.L_x_102) ;  /* 0x0000000109387547 */ /* 0x000ff6000b800000 */
[----:B------:R-:W-:Y:S01]  /*5da0*/  UISETP.NE.U32.AND UP0, UPT, UR38, URZ, UPT ;  /* 0x000000ff2600728c */ /* 0x000fe2000bf05070 */
[----:B------:R-:W-:Y:S02]  /*5db0*/  HFMA2 R0, -RZ, RZ, 0, 5.9604644775390625e-08 ;  /* 0x00000001ff007431 */ /* 0x000fe400000001ff */
[----:B------:R-:W-:Y:S01]  /*5dc0*/  IMAD.MOV.U32 R59, RZ, RZ, 0x1 ;  /* 0x00000001ff3b7424 */ /* 0x000fe200078e00ff */
[----:B------:R-:W-:Y:S06]  /*5dd0*/  UISETP.NE.AND.EX UP0, UPT, UR39, URZ, UPT, UP0 ;  /* 0x000000ff2700728c */ /* 0x000fec000bf05300 */
[----:B------:R-:W-:Y:S05]  /*5de0*/  PLOP3.LUT P3, PT, PT, PT, UP0, 0x80, 0x8 ;  /* 0x000000000008781c */ /* 0x000fea0003f6f008 */
[----:B------:R-:W1:Y:S01]  /*5df0*/  @UP0 LDCU.64 UR6, c[0x0][0x888] ;  /* 0x00011100ff0607ac */ /* 0x000e620008000a00 */
[----:B------:R-:W-:Y:S07]  /*5e00*/  @UP0 UIMAD UR4, UR36, UR44, URZ ;  /* 0x0000002c240402a4 */ /* 0x000fee000f8e02ff */
[----:B------:R-:W-:Y:S01]  /*5e10*/  @!P3 PRMT R59, R0, 0x7610, R59 ;  /* 0x00007610003bb816 */ /* 0x000fe2000000003b */
[----:B-1----:R-:W-:Y:S03]  /*5e20*/  @UP0 UIMAD.WIDE UR6, UR4, 0x4, UR6 ;  /* 0x00000004040608a5 */ /* 0x002fe6000f8e0206 */
[----:B------:R-:W1:Y:S03]  /*5e30*/  @!UP0 LDCU UR4, c[0x0][0x880] ;  /* 0x00011000ff0487ac */ /* 0x000e660008000800 */
[----:B------:R-:W-:Y:S01]  /*5e40*/  IMAD.U32 R2, RZ, RZ, UR6 ;  /* 0x00000006ff027e24 */ /* 0x000fe2000f8e00ff */
[----:B------:R-:W-:Y:S05]  /*5e50*/  MOV R3, UR7 ;  /* 0x0000000700037c02 */ /* 0x000fea0008000f00 */
[----:B-----5:R2:W5:Y:S02]  /*5e60*/  @P3 LDG.E R35, desc[UR46][R2.64] ;  /* 0x0000002e02233981 */ /* 0x020564000c1e1900 */
[----:B-12---:R-:W-:Y:S02]  /*5e70*/  @!P3 IMAD.U32 R35, RZ, RZ, UR4 ;  /* 0x00000004ff23be24 */ /* 0x006fe4000f8e00ff */
.L_x_102:
[----:B------:R-:W-:Y:S05]  /*5e80*/  @!P4 BRA `(.L_x_103) ;  /* 0x000000000020c947 */ /* 0x000fea0003800000 */
[----:B------:R-:W-:Y:S04]  /*5e90*/  ISETP.NE.U32.AND P3, PT, R52, RZ, PT ;  /* 0x000000ff3400720c */ /* 0x000fe80003f65070 */
[----:B------:R-:W-:Y:S11]  /*5ea0*/  ISETP.NE.AND.EX P3, PT, R53, RZ, PT, P3 ;  /* 0x000000ff3500720c */ /* 0x000ff60003f65330 */
[----:B------:R-:W-:Y:S02]  /*5eb0*/  @!UPT UIADD3 URZ, UPT, UPT, URZ, URZ, URZ ;  /* 0x000000fffffff290 */ /* 0x000fe4000fffe0ff */
[----:B------:R-:W1:Y:S01]  /*5ec0*/  @P3 LDC.64 R2, c[0x0][0x8a8] ;  /* 0x00022a00ff023b82 */ /* 0x000e620000000a00 */
[----:B------:R-:W-:Y:S04]  /*5ed0*/  @P3 IMAD R0, R54, UR36, RZ ;  /* 0x0000002436003c24 */ /* 0x000fe8000f8e02ff */
[----:B-1----:R-:W-:Y:S05]  /*5ee0*/  @P3 IMAD.WIDE R2, R0, 0x4, R2 ;  /* 0x0000000400023825 */ /* 0x002fea00078e0202 */
[----:B-----5:R1:W5:Y:S02]  /*5ef0*/  @P3 LDG.E R33, desc[UR46][R2.64] ;  /* 0x0000002e02213981 */ /* 0x020364000c1e1900 */
[----:B-1----:R-:W2:Y:S02]  /*5f00*/  @!P3 LDC R33, c[0x0][0x8a0] ;  /* 0x00022800ff21bb82 */ /* 0x002ea40000000800 */
.L_x_103:
[----:B-----5:R-:W-:Y:S01]  /*5f10*/  FSETP.NEU.AND P3, PT, R35, RZ, PT ;  /* 0x000000ff2300720b */ /* 0x020fe20003f6d000 */
[----:B------:R-:W-:Y:S01]  /*5f20*/  IMAD.SHL.U32 R80, R64, 0x2, RZ ;  /* 0x0000000240507824 */ /* 0x000fe200078e00ff */
[----:B------:R-:W-:Y:S01]  /*5f30*/  SEL R7, RZ, 0xffffffff, P2 ;  /* 0xffffffffff077807 */ /* 0x000fe20001000000 */
[----:B------:R-:W-:Y:S01]  /*5f40*/  BSSY B1, `(.L_x_104) ;  /* 0x0000036000017945 */ /* 0x000fe20003800000 */
[----:B------:R-:W-:Y:S01]  /*5f50*/  @P1 LOP3.LUT P2, RZ, R59, 0xff, RZ, 0xc0, !PT ;  /* 0x000000ff3bff1812 */ /* 0x000fe2000784c0ff */
[----:B------:R-:W-:Y:S01]  /*5f60*/  VIADD R78, R80, UR48 ;  /* 0x00000030504e7c36 */ /* 0x000fe20008000000 */
[----:B------:R-:W-:Y:S01]  /*5f70*/  @P1 SEL R2, RZ, 0xffffffff, P3 ;  /* 0xffffffffff021807 */ /* 0x000fe20001800000 */
[----:B------:R-:W-:Y:S01]  /*5f80*/  IMAD.MOV.U32 R81, RZ, RZ, 0x1 ;  /* 0x00000001ff517424 */ /* 0x000fe200078e00ff */
[----:B------:R-:W-:Y:S01]  /*5f90*/  LOP3.LUT R70, R70, 0x1, RZ, 0x3c, !PT ;  /* 0x0000000146467812 */ /* 0x000fe200078e3cff */
[----:B------:R-:W-:Y:S01]  /*5fa0*/  IMAD.MOV.U32 R39, RZ, RZ, RZ ;  /* 0x000000ffff277224 */ /* 0x000fe200078e00ff */
[----:B------:R-:W-:Y:S02]  /*5fb0*/  @P0 SEL R2, R7, R2, !P2 ;  /* 0x0000000207020207 */ /* 0x000fe40005000000 */
[----:B------:R-:W-:Y:S02]  /*5fc0*/  CS2R R50, SRZ ;  /* 0x0000000000327805 */ /* 0x000fe4000001ff00 */
[----:B------:R-:W-:Y:S02]  /*5fd0*/  LEA R79, R30, UR48, 0x3 ;  /* 0x000000301e4f7c11 */ /* 0x000fe4000f8e18ff */
[----:B------:R-:W-:Y:S02]  /*5fe0*/  CS2R R48, SRZ ;  /* 0x0000000000307805 */ /* 0x000fe4000001ff00 */
[----:B------:R-:W-:Y:S02]  /*5ff0*/  @P1 LOP3.LUT R2, R2, 0x1, RZ, 0xc0, !PT ;  /* 0x0000000102021812 */ /* 0x000fe400078ec0ff */
[----:B------:R-:W-:Y:S02]  /*6000*/  CS2R R42, SRZ ;  /* 0x00000000002a7805 */ /* 0x000fe4000001ff00 */
[----:B------:R-:W-:Y:S02]  /*6010*/  SHF.L.U32 R0, R69, 0x1f, RZ ;  /* 0x0000001f45007819 */ /* 0x000fe400000006ff */
[----:B------:R-:W-:Y:S02]  /*6020*/  CS2R R40, SRZ ;  /* 0x0000000000287805 */ /* 0x000fe4000001ff00 */
[----:B------:R-:W-:Y:S01]  /*6030*/  ISETP.NE.U32.OR P5, PT, R2, 0x1, !P1 ;  /* 0x000000010200780c */ /* 0x000fe20004fa5470 */
[----:B------:R-:W-:Y:S01]  /*6040*/  IMAD.IADD R77, R71, 0x1, R78 ;  /* 0x00000001474d7824 */ /* 0x000fe200078e024e */
[----:B------:R-:W-:Y:S02]  /*6050*/  PLOP3.LUT P2, PT, PT, PT, UP1, 0x80, 0x8 ;  /* 0x000000000008781c */ /* 0x000fe40003f4f018 */
[----:B------:R-:W-:Y:S02]  /*6060*/  LEA.HI R5, R30, R30, RZ, 0x1 ;  /* 0x0000001e1e057211 */ /* 0x000fe400078f08ff */
[----:B------:R-:W-:Y:S02]  /*6070*/  LOP3.LUT P4, R74, R59, 0xff, RZ, 0xc0, !PT ;  /* 0x000000ff3b4a7812 */ /* 0x000fe4000788c0ff */
[----:B------:R-:W-:Y:S01]  /*6080*/  SEL R2, RZ, 0xffffffff, P3 ;  /* 0xffffffffff027807 */ /* 0x000fe20001800000 */
[C---:B------:R-:W-:Y:S01]  /*6090*/  IMAD.SHL.U32 R3, R5.reuse, 0x40, RZ ;  /* 0x0000004005037824 */ /* 0x040fe200078e00ff */
[----:B------:R-:W-:Y:S02]  /*60a0*/  LOP3.LUT R5, R5, 0xffe, RZ, 0xc0, !PT ;  /* 0x00000ffe05057812 */ /* 0x000fe400078ec0ff */
[----:B------:R-:W-:Y:S02]  /*60b0*/  P2R R76, PR, RZ, 0x20 ;  /* 0x00000020ff4c7803 */ /* 0x000fe40000000000 */
[----:B------:R-:W-:Y:S01]  /*60c0*/  @P5 SHF.L.U32 R4, R70, 0x1f, RZ ;  /* 0x0000001f46045819 */ /* 0x000fe200000006ff */
[----:B------:R-:W-:Y:S01]  /*60d0*/  IMAD.IADD R34, R30, 0x1, -R5 ;  /* 0x000000011e227824 */ /* 0x000fe200078e0a05 */
[----:B------:R-:W-:Y:S02]  /*60e0*/  @P2 SEL R2, R7, R2, !P4 ;  /* 0x0000000207022207 */ /* 0x000fe40006000000 */
[----:B------:R-:W1:Y:S01]  /*60f0*/  @P5 SYNCS.PHASECHK.TRANS64.TRYWAIT P1, [UR48+0x110], R4 ;  /* 0x00011004ff0055a7 */ /* 0x000e620008021130 */
[----:B------:R-:W-:Y:S02]  /*6100*/  LOP3.LUT R3, R3, 0xffffff80, RZ, 0xc0, !PT ;  /* 0xffffff8003037812 */ /* 0x000fe400078ec0ff */
[----:B------:R-:W-:Y:S03]  /*6110*/  LOP3.LUT R2, R2, 0x1, RZ, 0xc0, !PT ;  /* 0x0000000102027812 */ /* 0x000fe600078ec0ff */
[----:B------:R-:W-:Y:S01]  /*6120*/  IMAD.IADD R3, R32, 0x1, R3 ;  /* 0x0000000120037824 */ /* 0x000fe200078e0203 */
[----:B------:R-:W-:Y:S03]  /*6130*/  ISETP.NE.U32.AND P2, PT, R2, 0x1, PT ;  /* 0x000000010200780c */ /* 0x000fe60003f45070 */
[----:B------:R-:W-:Y:S01]  /*6140*/  IMAD R34, R34, 0x100000, R3 ;  /* 0x0010000022227824 */ /* 0x000fe200078e0203 */
[----:B------:R-:W-:Y:S01]  /*6150*/  P2R R82, PR, RZ, 0x4 ;  /* 0x00000004ff527803 */ /* 0x000fe20000000000 */
[----:B------:R3:W4:Y:S01]  /*6160*/  SYNCS.PHASECHK.TRANS64.TRYWAIT P0, [R79+URZ+0x180], R0 ;  /* 0x000180004f0075a7 */ /* 0x00072200080011ff */
[----:B-1----:R-:W-:Y:S01]  /*6170*/  @P5 SEL R81, RZ, 0x1, !P1 ;  /* 0x00000001ff515807 */ /* 0x002fe20004800000 */
[----:B---3--:R-:W-:Y:S06]  /*6180*/  @!P5 BRA `(.L_x_105) ;  /* 0x000000000044d947 */ /* 0x008fec0003800000 */
[----:B------:R-:W-:Y:S01]  /*6190*/  IMAD.MOV.U32 R50, RZ, RZ, RZ ;  /* 0x000000ffff327224 */ /* 0x000fe200078e00ff */
[----:B------:R-:W-:Y:S01]  /*61a0*/  ISETP.NE.AND P1, PT, R81, RZ, PT ;  /* 0x000000ff5100720c */ /* 0x000fe20003f25270 */
[----:B------:R-:W-:Y:S01]  /*61b0*/  BSSY B0, `(.L_x_106) ;  /* 0x0000008000007945 */ /* 0x000fe20003800000 */
[----:B------:R-:W-:Y:S02]  /*61c0*/  CS2R R42, SRZ ;  /* 0x00000000002a7805 */ /* 0x000fe4000001ff00 */
[----:B------:R-:W-:Y:S02]  /*61d0*/  CS2R R40, SRZ ;  /* 0x0000000000287805 */ /* 0x000fe4000001ff00 */
[----:B------:R-:W-:Y:S07]  /*61e0*/  CS2R R48, SRZ ;  /* 0x0000000000307805 */ /* 0x000fee000001ff00 */
[----:B------:R-:W-:Y:S05]  /*61f0*/  @P1 BRA `(.L_x_107) ;  /* 0x00000000000c1947 */ /* 0x000fea0003800000 */
[----:B------:R-:W-:Y:S04]  /*6200*/  SHF.L.U32 R3, R70, 0x1f, RZ ;  /* 0x0000001f46037819 */ /* 0x000fe800000006ff */
[----:B------:R-:W1:Y:S02]  /*6210*/  SYNCS.PHASECHK.TRANS64.TRYWAIT P1, [UR48+0x110], R3 ;  /* 0x00011003ff0075a7 */ /* 0x000e640008021130 */
[----:B-1----:R-:W-:Y:S05]  /*6220*/  @!P1 BRA `(.L_x_108) ;  /* 0x0000003000d49947 */ /* 0x002fea0003800000 */
.L_x_107:
[----:B------:R-:W-:Y:S05]  /*6230*/  BSYNC B0 ;  /* 0x0000000000007941 */ /* 0x000fea0003800000 */
.L_x_106:
[----:B------:R-:W-:Y:S01]  /*6240*/  ISETP.NE.AND P1, PT, R82, RZ, PT ;  /* 0x000000ff5200720c */ /* 0x000fe20003f25270 */
[----:B------:R-:W-:Y:S11]  /*6250*/  HFMA2 R39, -RZ, RZ, 0, 5.9604644775390625e-08 ;  /* 0x00000001ff277431 */ /* 0x000ff600000001ff */
[----:B------:R-:W-:Y:S01]  /*6260*/  @!UPT UIADD3 URZ, UPT, UPT, URZ, URZ, URZ ;  /* 0x000000fffffff290 */ /* 0x000fe2000fffe0ff */
[----:B------:R-:W-:Y:S05]  /*6270*/  @P1 WARPSYNC.ALL ;  /* 0x0000000000001948 */ /* 0x000fea0003800000 */
[----:B------:R3:W1:Y:S04]  /*6280*/  @P1 LDSM.16.M88.4 R40, [R80+UR48+0x400] ;  /* 0x000400305028183b */ /* 0x0006680008000200 */
[----:B------:R3:W1:Y:S02]  /*6290*/  @P1 LDSM.16.M88.4 R48, [R77+0x400] ;  /* 0x000400004d30183b */ /* 0x0006640000000200 */
.L_x_105:
[----:B------:R-:W-:Y:S05]  /*62a0*/  BSYNC B1 ;  /* 0x0000000000017941 */ /* 0x000fea0003800000 */
.L_x_104:
[----:B-1----:R-:W-:Y:S04]  /*62b0*/  SHF.R.U32.HI R2, RZ, 0x15, R34 ;  /* 0x00000015ff027819 */ /* 0x002fe80000011622 */
[----:B------:R-:W-:Y:S01]  /*62c0*/  LOP3.LUT P1, RZ, R2, 0x3, R65, 0x48, !PT ;  /* 0x0000000302ff7812 */ /* 0x000fe20007824841 */
[----:B------:R-:W-:Y:S01]  /*62d0*/  @!UPT UIADD3 URZ, UPT, UPT, URZ, URZ, URZ ;  /* 0x000000fffffff290 */ /* 0x000fe2000fffe0ff */
[----:B----4-:R-:W-:Y:S11]  /*62e0*/  @P0 BRA `(.L_x_109) ;  /* 0x0000000000080947 */ /* 0x010ff60003800000 */
[----:B------:R-:W1:Y:S02]  /*62f0*/  SYNCS.PHASECHK.TRANS64.TRYWAIT P0, [R79+URZ+0x180], R0 ;  /* 0x000180004f0075a7 */ /* 0x000e6400080011ff */
[----:B-1----:R-:W-:Y:S05]  /*6300*/  @!P0 BRA `(.L_x_110) ;  /* 0x0000003000b48947 */ /* 0x002fea0003800000 */
.L_x_109:
[----:B------:R-:W-:Y:S05]  /*6310*/  @!P1 BRA `(.L_x_111) ;  /* 0x0000000000409947 */ /* 0x000fea0003800000 */
[----:B------:R-:W4:Y:S01]  /*6320*/  LDCU.64 UR8, c[0x4][0x70] ;  /* 0x01000e00ff0877ac */ /* 0x000f220008000a00 */
[----:B------:R-:W-:Y:S01]  /*6330*/  MOV R3, 0x0 ;  /* 0x0000000000037802 */ /* 0x000fe20000000f00 */
[----:B------:R-:W-:Y:S02]  /*6340*/  HFMA2 R12, -RZ, RZ, 0, 5.9604644775390625e-08 ;  /* 0x00000001ff0c7431 */ /* 0x000fe400000001ff */
[----:B------:R-:W-:Y:S02]  /*6350*/  IMAD.MOV.U32 R8, RZ, RZ, 0x192 ;  /* 0x00000192ff087424 */ /* 0x000fe400078e00ff */
[----:B------:R-:W-:Y:S01]  /*6360*/  IMAD.MOV.U32 R13, RZ, RZ, RZ ;  /* 0x000000ffff0d7224 */ /* 0x000fe200078e00ff */
[----:B------:R-:W5:Y:S01]  /*6370*/  LDCU.64 UR6, c[0x4][0x78] ;  /* 0x01000f00ff0677ac */ /* 0x000f620008000a00 */
[----:B------:R-:W1:Y:S01]  /*6380*/  LDC.64 R2, c[0x4][R3] ;  /* 0x0100000003027b82 */ /* 0x000e620000000a00 */
[----:B------:R-:W2:Y:S01]  /*6390*/  LDCU.64 UR4, c[0x4][0x10] ;  /* 0x01000200ff0477ac */ /* 0x000ea20008000a00 */
[----:B----4-:R-:W-:Y:S01]  /*63a0*/  MOV R5, UR9 ;  /* 0x0000000900057c02 */ /* 0x010fe20008000f00 */
[----:B------:R-:W-:Y:S01]  /*63b0*/  IMAD.U32 R4, RZ, RZ, UR8 ;  /* 0x00000008ff047e24 */ /* 0x000fe2000f8e00ff */
[----:B-----5:R-:W-:Y:S01]  /*63c0*/  MOV R7, UR7 ;  /* 0x0000000700077c02 */ /* 0x020fe20008000f00 */
[----:B------:R-:W-:Y:S01]  /*63d0*/  IMAD.U32 R6, RZ, RZ, UR6 ;  /* 0x00000006ff067e24 */ /* 0x000fe2000f8e00ff */
[----:B--2---:R-:W-:Y:S01]  /*63e0*/  MOV R11, UR5 ;  /* 0x00000005000b7c02 */ /* 0x004fe20008000f00 */
[----:B------:R-:W-:Y:S02]  /*63f0*/  IMAD.U32 R10, RZ, RZ, UR4 ;  /* 0x00000004ff0a7e24 */ /* 0x000fe4000f8e00ff */
[----:B------:R-:W-:Y:S07]  /*6400*/  LEPC R20, `(.L_x_111) ;  /* 0x000000001014794e */ /* 0x000fee0000000000 */
[----:B-1-3--:R-:W-:Y:S05]  /*6410*/  CALL.ABS.NOINC R2 ;  /* 0x0000000002007343 */ /* 0x00afea0003c00000 */
.L_x_111:
[----:B------:R-:W-:Y:S01]  /*6420*/  SHF.L.U32 R20, R40, 0x10, RZ ;  /* 0x0000001028147819 */ /* 0x000fe200000006ff */
[----:B------:R-:W-:Y:S05]  /*6430*/  WARPSYNC.ALL ;  /* 0x0000000000007948 */ /* 0x000fea0003800000 */
[----:B------:R-:W-:Y:S01]  /*6440*/  R2UR UR4, R34 ;  /* 0x00000000220472ca */ /* 0x000fe200000e0000 */
[----:B------:R-:W-:Y:S01]  /*6450*/  BSSY.RECONVERGENT B0, `(.L_x_112) ;  /* 0x000004e000007945 */ /* 0x000fe20003800200 */
[----:B------:R-:W-:Y:S02]  /*6460*/  LOP3.LUT R21, R40, 0xffff0000, RZ, 0xc0, !PT ;  /* 0xffff000028157812 */ /* 0x000fe400078ec0ff */
[----:B------:R-:W-:Y:S02]  /*6470*/  LOP3.LUT R36, R41, 0xffff0000, RZ, 0xc0, !PT ;  /* 0xffff000029247812 */ /* 0x000fe400078ec0ff */
[----:B------:R-:W-:Y:S02]  /*6480*/  SHF.L.U32 R37, R43, 0x10, RZ ;  /* 0x000000102b257819 */ /* 0x000fe400000006ff */
[----:B------:R-:W-:Y:S02]  /*6490*/  LOP3.LUT R38, R51, 0xffff0000, RZ, 0xc0, !PT ;  /* 0xffff000033267812 */ /* 0x000fe400078ec0ff */
[----:B------:R-:W-:Y:S03]  /*64a0*/  ISETP.NE.AND P0, PT, R72, RZ, PT ;  /* 0x000000ff4800720c */ /* 0x000fe60003f05270 */
[----:B------:R-:W1:Y:S02]  /*64b0*/  LDTM.16dp256bit.x4 R4, tmem[UR4] ;  /* 0x00000004000479ee */ /* 0x000e640008120000 */
[C---:B-12---:R-:W-:Y:S01]  /*64c0*/  FMUL R0, R33.reuse, R4 ;  /* 0x0000000421007220 */ /* 0x046fe20000400000 */
[C---:B------:R-:W-:Y:S01]  /*64d0*/  FMUL R2, R33.reuse, R5 ;  /* 0x0000000521027220 */ /* 0x040fe20000400000 */
[C---:B------:R-:W-:Y:S01]  /*64e0*/  FMUL R3, R33.reuse, R6 ;  /* 0x0000000621037220 */ /* 0x040fe20000400000 */
[----:B------:R-:W-:Y:S01]  /*64f0*/  FMUL R7, R33, R7 ;  /* 0x0000000721077220 */ /* 0x000fe20000400000 */
[----:B------:R-:W-:Y:S01]  /*6500*/  FFMA R0, R35, R20, R0 ;  /* 0x0000001423007223 */ /* 0x000fe20000000000 */
[----:B------:R-:W-:Y:S01]  /*6510*/  SHF.L.U32 R20, R41, 0x10, RZ ;  /* 0x0000001029147819 */ /* 0x000fe200000006ff */
[----:B------:R-:W-:Y:S01]  /*6520*/  FFMA R2, R35, R21, R2 ;  /* 0x0000001523027223 */ /* 0x000fe20000000002 */
[C---:B------:R-:W-:Y:S01]  /*6530*/  SHF.L.U32 R21, R42.reuse, 0x10, RZ ;  /* 0x000000102a157819 */ /* 0x040fe200000006ff */
[C---:B------:R-:W-:Y:S01]  /*6540*/  FMUL R4, R33.reuse, R8 ;  /* 0x0000000821047220 */ /* 0x040fe20000400000 */
[----:B------:R-:W-:Y:S01]  /*6550*/  FMUL R5, R33, R9 ;  /* 0x0000000921057220 */ /* 0x000fe20000400000 */
[C---:B------:R-:W-:Y:S01]  /*6560*/  FFMA R3, R35.reuse, R20, R3 ;  /* 0x0000001423037223 */ /* 0x040fe20000000003 */
[----:B------:R-:W-:Y:S01]  /*6570*/  LOP3.LUT R20, R42, 0xffff0000, RZ, 0xc0, !PT ;  /* 0xffff00002a147812 */ /* 0x000fe200078ec0ff */
[----:B------:R-:W-:Y:S01]  /*6580*/  FFMA R7, R35, R36, R7 ;  /* 0x0000002423077223 */ /* 0x000fe20000000007 */
[----:B------:R-:W-:Y:S01]  /*6590*/  LOP3.LUT R36, R43, 0xffff0000, RZ, 0xc0, !PT ;  /* 0xffff00002b247812 */ /* 0x000fe200078ec0ff */
[C---:B------:R-:W-:Y:S01]  /*65a0*/  FMUL R6, R33.reuse, R10 ;  /* 0x0000000a21067220 */ /* 0x040fe20000400000 */
[----:B------:R-:W-:Y:S01]  /*65b0*/  F2FP.BF16.F32.PACK_AB R44, R2, R0 ;  /* 0x00000000022c723e */ /* 0x000fe200000010ff */
[----:B------:R-:W-:Y:S01]  /*65c0*/  FMUL R11, R33, R11 ;  /* 0x0000000b210b7220 */ /* 0x000fe20000400000 */
[----:B------:R-:W-:Y:S01]  /*65d0*/  F2FP.BF16.F32.PACK_AB R45, R7, R3 ;  /* 0x00000003072d723e */ /* 0x000fe200000010ff */
[----:B------:R-:W-:Y:S01]  /*65e0*/  FFMA R4, R35, R21, R4 ;  /* 0x0000001523047223 */ /* 0x000fe20000000004 */
[----:B------:R-:W-:Y:S01]  /*65f0*/  SHF.L.U32 R21, R49, 0x10, RZ ;  /* 0x0000001031157819 */ /* 0x000fe200000006ff */
[C---:B------:R-:W-:Y:S01]  /*6600*/  FFMA R5, R35.reuse, R20, R5 ;  /* 0x0000001423057223 */ /* 0x040fe20000000005 */
[C---:B------:R-:W-:Y:S01]  /*6610*/  SHF.L.U32 R20, R48.reuse, 0x10, RZ ;  /* 0x0000001030147819 */ /* 0x040fe200000006ff */
[----:B------:R-:W-:Y:S01]  /*6620*/  FFMA R6, R35, R37, R6 ;  /* 0x0000002523067223 */ /* 0x000fe20000000006 */
[----:B------:R-:W-:Y:S01]  /*6630*/  SHF.L.U32 R37, R51, 0x10, RZ ;  /* 0x0000001033257819 */ /* 0x000fe200000006ff */
[----:B------:R-:W-:Y:S01]  /*6640*/  FFMA R11, R35, R36, R11 ;  /* 0x00000024230b7223 */ /* 0x000fe2000000000b */
[C---:B------:R-:W-:Y:S01]  /*6650*/  FMUL R8, R33.reuse, R12 ;  /* 0x0000000c21087220 */ /* 0x040fe20000400000 */
[----:B------:R-:W-:Y:S01]  /*6660*/  LOP3.LUT R36, R48, 0xffff0000, RZ, 0xc0, !PT ;  /* 0xffff000030247812 */ /* 0x000fe200078ec0ff */
[C---:B------:R-:W-:Y:S01]  /*6670*/  FMUL R9, R33.reuse, R13 ;  /* 0x0000000d21097220 */ /* 0x040fe20000400000 */
[----:B------:R-:W-:Y:S01]  /*6680*/  FMUL R10, R33, R14 ;  /* 0x0000000e210a7220 */ /* 0x000fe20000400000 */
[----:B------:R-:W-:Y:S01]  /*6690*/  FFMA R8, R35, R20, R8 ;  /* 0x0000001423087223 */ /* 0x000fe20000000008 */
[----:B------:R-:W-:Y:S01]  /*66a0*/  LOP3.LUT R20, R49, 0xffff0000, RZ, 0xc0, !PT ;  /* 0xffff000031147812 */ /* 0x000fe200078ec0ff */
[C---:B------:R-:W-:Y:S01]  /*66b0*/  FFMA R9, R35.reuse, R36, R9 ;  /* 0x0000002423097223 */ /* 0x040fe20000000009 */
[----:B------:R-:W-:Y:S01]  /*66c0*/  FFMA R10, R35, R21, R10 ;  /* 0x00000015230a7223 */ /* 0x000fe2000000000a */
[C---:B------:R-:W-:Y:S01]  /*66d0*/  FMUL R15, R33.reuse, R15 ;  /* 0x0000000f210f7220 */ /* 0x040fe20000400000 */
[C---:B------:R-:W-:Y:S01]  /*66e0*/  SHF.L.U32 R21, R50.reuse, 0x10, RZ ;  /* 0x0000001032157819 */ /* 0x040fe200000006ff */
[C---:B------:R-:W-:Y:S01]  /*66f0*/  FMUL R12, R33.reuse, R16 ;  /* 0x00000010210c7220 */ /* 0x040fe20000400000 */
[----:B------:R-:W-:Y:S01]  /*6700*/  LOP3.LUT R36, R50, 0xffff0000, RZ, 0xc0, !PT ;  /* 0xffff000032247812 */ /* 0x000fe200078ec0ff */
[C---:B------:R-:W-:Y:S01]  /*6710*/  FMUL R13, R33.reuse, R17 ;  /* 0x00000011210d7220 */ /* 0x040fe20000400000 */
[----:B------:R-:W-:Y:S01]  /*6720*/  FMUL R14, R33, R18 ;  /* 0x00000012210e7220 */ /* 0x000fe20000400000 */
[----:B------:R-:W-:Y:S01]  /*6730*/  FFMA R15, R35, R20, R15 ;  /* 0x00000014230f7223 */ /* 0x000fe2000000000f */
[----:B------:R-:W-:Y:S01]  /*6740*/  FMUL R19, R33, R19 ;  /* 0x0000001321137220 */ /* 0x000fe20000400000 */
[C---:B------:R-:W-:Y:S01]  /*6750*/  FFMA R12, R35.reuse, R21, R12 ;  /* 0x00000015230c7223 */ /* 0x040fe2000000000c */
[C---:B------:R-:W-:Y:S01]  /*6760*/  FFMA R13, R35.reuse, R36, R13 ;  /* 0x00000024230d7223 */ /* 0x040fe2000000000d */
[C---:B------:R-:W-:Y:S01]  /*6770*/  FFMA R14, R35.reuse, R37, R14 ;  /* 0x00000025230e7223 */ /* 0x040fe2000000000e */
[----:B------:R-:W-:Y:S01]  /*6780*/  FFMA R19, R35, R38, R19 ;  /* 0x0000002623137223 */ /* 0x000fe20000000013 */
[----:B------:R-:W-:Y:S02]  /*6790*/  F2FP.BF16.F32.PACK_AB R46, R5, R4 ;  /* 0x00000004052e723e */ /* 0x000fe400000010ff */
[----:B------:R-:W-:Y:S02]  /*67a0*/  F2FP.BF16.F32.PACK_AB R47, R11, R6 ;  /* 0x000000060b2f723e */ /* 0x000fe400000010ff */
[----:B------:R-:W-:Y:S02]  /*67b0*/  F2FP.BF16.F32.PACK_AB R84, R9, R8 ;  /* 0x000000080954723e */ /* 0x000fe400000010ff */
[----:B------:R-:W-:Y:S01]  /*67c0*/  F2FP.BF16.F32.PACK_AB R85, R15, R10 ;  /* 0x0000000a0f55723e */ /* 0x000fe200000010ff */
[----:B------:R1:W-:Y:S01]  /*67d0*/  STSM.16.M88.4 [R78+0x400], R44 ;  /* 0x0004002c4e007844 */ /* 0x0003e20000000200 */
[----:B------:R-:W-:Y:S02]  /*67e0*/  F2FP.BF16.F32.PACK_AB R86, R13, R12 ;  /* 0x0000000c0d56723e */ /* 0x000fe400000010ff */
[----:B------:R-:W-:Y:S05]  /*67f0*/  F2FP.BF16.F32.PACK_AB R87, R19, R14 ;  /* 0x0000000e1357723e */ /* 0x000fea00000010ff */
[----:B------:R1:W-:Y:S01]  /*6800*/  STSM.16.M88.4 [R77+0x400], R84 ;  /* 0x000400544d007844 */ /* 0x0003e20000000200 */
[----:B------:R-:W-:Y:S01]  /*6810*/  @!PT LDS RZ, [RZ] ;  /* 0x00000000fffff984 */ /* 0x000fe20000000800 */
[----:B------:R-:W-:Y:S01]  /*6820*/  @!PT LDS RZ, [RZ] ;  /* 0x00000000fffff984 */ /* 0x000fe20000000800 */
[----:B------:R-:W-:Y:S01]  /*6830*/  @!PT LDS RZ, [RZ] ;  /* 0x00000000fffff984 */ /* 0x000fe20000000800 */
[----:B------:R-:W-:Y:S01]  /*6840*/  @!PT LDS RZ, [RZ] ;  /* 0x00000000fffff984 */ /* 0x000fe20000000800 */
[----:B------:R2:W-:Y:S07]  /*6850*/  MEMBAR.ALL.CTA ;  /* 0x0000000000007992 */ /* 0x0005ee0000008000 */
[----:B--2---:R-:W2:Y:S02]  /*6860*/  FENCE.VIEW.ASYNC.S ;  /* 0x00000000000073c6 */ /* 0x004ea40000000000 */
[----:B--2---:R-:W-:Y:S06]  /*6870*/  BAR.SYNC.DEFER_BLOCKING 0x1, 0x80 ;  /* 0x0042000000007b1d */ /* 0x004fec0000010000 */
[----:B------:R-:W-:Y:S05]  /*6880*/  @P0 BRA `(.L_x_113) ;  /* 0x0000000000280947 */ /* 0x000fea0003800000 */
[----:B------:R-:W-:Y:S02]  /*6890*/  UIADD3 UR4, UPT, UPT, UR48, 0x400, URZ ;  /* 0x0000040030047890 */ /* 0x000fe4000fffe0ff */
[----:B------:R-:W-:Y:S01]  /*68a0*/  UIADD3 UR6, UP0, UPT, UR52, 0x680, URZ ;  /* 0x0000068034067890 */ /* 0x000fe2000ff1e0ff */
[----:B------:R-:W-:Y:S03]  /*68b0*/  UMOV UR43, UR36 ;  /* 0x00000024002b7c82 */ /* 0x000fe60008000000 */
[----:B------:R-:W-:Y:S01]  /*68c0*/  MOV R66, UR4 ;  /* 0x0000000400427c02 */ /* 0x000fe20008000f00 */
[----:B------:R-:W-:Y:S03]  /*68d0*/  UIADD3.X UR7, UPT, UPT, URZ, UR53, URZ, UP0, !UPT ;  /* 0x00000035ff077290 */ /* 0x000fe600087fe4ff */
[----:B------:R-:W-:Y:S11]  /*68e0*/  R2UR UR40, R66 ;  /* 0x00000000422872ca */ /* 0x000ff600000e0000 */
[----:B------:R-:W-:Y:S02]  /*68f0*/  @!UPT UIADD3 URZ, UPT, UPT, URZ, URZ, URZ ;  /* 0x000000fffffff290 */ /* 0x000fe4000fffe0ff */
[----:B------:R2:W-:Y:S01]  /*6900*/  UTMASTG.3D [UR40], [UR6] ;  /* 0x00000028060073b5 */ /* 0x0005e20008010000 */
[----:B------:R0:W-:Y:S01]  /*6910*/  UTMACMDFLUSH ;  /* 0x00000000000079b7 */ /* 0x0001e20000000000 */
[----:B--2---:R-:W-:Y:S04]  /*6920*/  DEPBAR.LE SB0, 0x1 ;  /* 0x000080400000791a */ /* 0x004fe80000000000 */
.L_x_113:
[----:B------:R-:W-:Y:S05]  /*6930*/  BSYNC.RECONVERGENT B0 ;  /* 0x0000000000007941 */ /* 0x000fea0003800200 */
.L_x_112:
[----:B------:R-:W-:Y:S01]  /*6940*/  BAR.SYNC.DEFER_BLOCKING 0x1, 0x80 ;  /* 0x0042000000007b1d */ /* 0x000fe20000010000 */
[----:B------:R-:W-:Y:S01]  /*6950*/  ISETP.NE.AND P1, PT, R76, RZ, PT ;  /* 0x000000ff4c00720c */ /* 0x000fe20003f25270 */
[----:B------:R-:W-:Y:S01]  /*6960*/  UISETP.NE.AND UP0, UPT, UR49, URZ, UPT ;  /* 0x000000ff3100728c */ /* 0x000fe2000bf05270 */
[----:B------:R-:W-:Y:S11]  /*6970*/  LEA R3, R39, UR48, 0x3 ;  /* 0x0000003027037c11 */ /* 0x000ff6000f8e18ff */
[----:B------:R-:W-:Y:S01]  /*6980*/  @P1 SHF.L.U32 R2, R70, 0x1f, RZ ;  /* 0x0000001f46021819 */ /* 0x000fe200000006ff */
[----:B------:R-:W-:Y:S06]  /*6990*/  BRA.U !UP0, `(.L_x_114) ;  /* 0x0000000108247547 */ /* 0x000fec000b800000 */
[----:B------:R-:W-:Y:S01]  /*69a0*/  IMAD.U32 R5, RZ, RZ, UR51 ;  /* 0x00000033ff057e24 */ /* 0x000fe2000f8e00ff */
[----:B------:R-:W-:Y:S01]  /*69b0*/  MOV R0, UR37 ;  /* 0x0000002500007c02 */ /* 0x000fe20008000f00 */
[----:B------:R-:W-:Y:S03]  /*69c0*/  UIADD3 UR51, UPT, UPT, UR51, 0x1, URZ ;  /* 0x0000000133337890 */ /* 0x000fe6000fffe0ff */
[----:B------:R-:W-:Y:S01]  /*69d0*/  @P1 LEA R5, R5, UR48, 0x3 ;  /* 0x0000003005051c11 */ /* 0x000fe2000f8e18ff */
[----:B------:R-:W-:Y:S04]  /*69e0*/  UISETP.NE.AND UP0, UPT, UR51, 0x4, UPT ;  /* 0x000000043300788c */ /* 0x000fe8000bf05270 */
[----:B------:R-:W-:Y:S01]  /*69f0*/  @P1 VIADD R5, R5, 0x130 ;  /* 0x0000013005051836 */ /* 0x000fe20000000000 */
[----:B------:R-:W-:Y:S04]  /*6a00*/  USEL UR51, UR51, URZ, UP0 ;  /* 0x000000ff33337287 */ /* 0x000fe80008000000 */
[----:B------:R-:W-:Y:S04]  /*6a10*/  @P1 PRMT R0, R0, 0x654, R5 ;  /* 0x0000065400001816 */ /* 0x000fe80000000005 */
[----:B------:R2:W-:Y:S04]  /*6a20*/  @P1 SYNCS.ARRIVE.TRANS64.RED.A1T0 RZ, [R0+URZ], RZ ;  /* 0x000000ff00ff19a7 */ /* 0x0005e800081004ff */
.L_x_114:
[----:B------:R-:W4:Y:S01]  /*6a30*/  @P1 SYNCS.PHASECHK.TRANS64.TRYWAIT P0, [R3+URZ+0x110], R2 ;  /* 0x00011002030015a7 */ /* 0x000f2200080011ff */
[----:B------:R-:W-:Y:S01]  /*6a40*/  BSSY B1, `(.L_x_115) ;  /* 0x0000013000017945 */ /* 0x000fe20003800000 */
[----:B----4-:R-:W-:Y:S03]  /*6a50*/  @P1 SEL R81, RZ, 0x1, !P0 ;  /* 0x00000001ff511807 */ /* 0x010fe60004000000 */
[----:B------:R-:W-:Y:S05]  /*6a60*/  @!P1 BRA `(.L_x_116) ;  /* 0x0000000000409947 */ /* 0x000fea0003800000 */
[----:B------:R-:W-:Y:S01]  /*6a70*/  ISETP.NE.AND P1, PT, R82, RZ, PT ;  /* 0x000000ff5200720c */ /* 0x000fe20003f25270 */
[----:B------:R-:W-:Y:S01]  /*6a80*/  BSSY B0, `(.L_x_117) ;  /* 0x0000009000007945 */ /* 0x000fe20003800000 */
[----:B------:R-:W-:Y:S11]  /*6a90*/  ISETP.NE.AND P0, PT, R81, RZ, PT ;  /* 0x000000ff5100720c */ /* 0x000ff60003f05270 */
[----:B------:R-:W-:Y:S05]  /*6aa0*/  @P1 IMAD R4, R39, 0x1000, R80 ;  /* 0x0000100027041824 */ /* 0x000fea00078e0250 */
[----:B------:R-:W-:Y:S05]  /*6ab0*/  @P1 IADD3 R2, PT, PT, R4, UR48, RZ ;  /* 0x0000003004021c10 */ /* 0x000fea000fffe0ff */
[----:B------:R-:W-:Y:S01]  /*6ac0*/  @P1 IMAD.IADD R2, R71, 0x1, R2 ;  /* 0x0000000147021824 */ /* 0x000fe200078e0202 */
[----:B------:R-:W-:Y:S06]  /*6ad0*/  @P0 BRA `(.L_x_118) ;  /* 0x00000000000c0947 */ /* 0x000fec0003800000 */
[----:B--2---:R-:W-:Y:S04]  /*6ae0*/  SHF.L.U32 R0, R70, 0x1f, RZ ;  /* 0x0000001f46007819 */ /* 0x004fe800000006ff */
[----:B------:R-:W2:Y:S02]  /*6af0*/  SYNCS.PHASECHK.TRANS64.TRYWAIT P0, [R3+URZ+0x110], R0 ;  /* 0x00011000030075a7 */ /* 0x000ea400080011ff */
[----:B--2---:R-:W-:Y:S05]  /*6b00*/  @!P0 BRA `(.L_x_119) ;  /* 0x0000002800c88947 */ /* 0x004fea0003800000 */
.L_x_118:
[----:B------:R-:W-:Y:S05]  /*6b10*/  BSYNC B0 ;  /* 0x0000000000007941 */ /* 0x000fea0003800000 */
.L_x_117:
[----:B------:R-:W-:Y:S02]  /*6b20*/  ISETP.NE.AND P0, PT, R82, RZ, PT ;  /* 0x000000ff5200720c */ /* 0x000fe40003f05270 */
[----:B------:R-:W-:Y:S11]  /*6b30*/  IADD3 R39, PT, PT, R39, 0x1, RZ ;  /* 0x0000000127277810 */ /* 0x000ff60007ffe0ff */
[----:B------:R-:W-:Y:S05]  /*6b40*/  @P0 WARPSYNC.ALL ;  /* 0x0000000000000948 */ /* 0x000fea0003800000 */
[----:B------:R4:W1:Y:S04]  /*6b50*/  @P0 LDSM.16.M88.4 R40, [R4+UR48+0x400] ;  /* 0x000400300428083b */ /* 0x0008680008000200 */
[----:B------:R4:W1:Y:S02]  /*6b60*/  @P0 LDSM.16.M88.4 R48, [R2+0x400] ;  /* 0x000400000230083b */ /* 0x0008640000000200 */
.L_x_116:
[----:B------:R-:W-:Y:S05]  /*6b70*/  BSYNC B1 ;  /* 0x0000000000017941 */ /* 0x000fea0003800000 */
.L_x_115:
[----:B--2---:R-:W-:Y:S05]  /*6b80*/  VIADD R0, R34, 0x20 ;  /* 0x0000002022007836 */ /* 0x004fea0000000000 */
[----:B------:R-:W-:Y:S04]  /*6b90*/  SHF.R.U32.HI R0, RZ, 0x15, R0 ;  /* 0x00000015ff007819 */ /* 0x000fe80000011600 */
[----:B------:R-:W-:Y:S11]  /*6ba0*/  LOP3.LUT P0, RZ, R0, 0x3, R65, 0x48, !PT ;  /* 0x0000000300ff7812 */ /* 0x000ff60007804841 */
[----:B------:R-:W-:Y:S02]  /*6bb0*/  @!UPT UIADD3 URZ, UPT, UPT, URZ, URZ, URZ ;  /* 0x000000fffffff290 */ /* 0x000fe4000fffe0ff */
[----:B------:R-:W-:Y:S05]  /*6bc0*/  @!P0 BRA `(.L_x_120) ;  /* 0x0000000000408947 */ /* 0x000fea0003800000 */
[----:B------:R-:W2:Y:S01]  /*6bd0*/  LDCU.64 UR8, c[0x4][0x70] ;  /* 0x01000e00ff0877ac */ /* 0x000ea20008000a00 */
[----:B------:R-:W-:Y:S01]  /*6be0*/  MOV R3, 0x0 ;  /* 0x0000000000037802 */ /* 0x000fe20000000f00 */
[----:B------:R-:W-:Y:S02]  /*6bf0*/  HFMA2 R12, -RZ, RZ, 0, 5.9604644775390625e-08 ;  /* 0x00000001ff0c7431 */ /* 0x000fe400000001ff */
[----:B------:R-:W-:Y:S02]  /*6c00*/  IMAD.MOV.U32 R8, RZ, RZ, 0x192 ;  /* 0x00000192ff087424 */ /* 0x000fe400078e00ff */
[----:B------:R-:W-:Y:S01]  /*6c10*/  IMAD.MOV.U32 R13, RZ, RZ, RZ ;  /* 0x000000ffff0d7224 */ /* 0x000fe200078e00ff */
[----:B------:R-:W5:Y:S01]  /*6c20*/  LDCU.64 UR6, c[0x4][0x78] ;  /* 0x01000f00ff0677ac */ /* 0x000f620008000a00 */
[----:B----4-:R-:W4:Y:S01]  /*6c30*/  LDC.64 R2, c[0x4][R3] ;  /* 0x0100000003027b82 */ /* 0x010f220000000a00 */
[----:B------:R-:W3:Y:S01]  /*6c40*/  LDCU.64 UR4, c[0x4][0x10] ;  /* 0x01000200ff0477ac */ /* 0x000ee20008000a00 */
[----:B--2---:R-:W-:Y:S01]  /*6c50*/  MOV R5, UR9 ;  /* 0x0000000900057c02 */ /* 0x004fe20008000f00 */
[----:B------:R-:W-:Y:S01]  /*6c60*/  IMAD.U32 R4, RZ, RZ, UR8 ;  /* 0x00000008ff047e24 */ /* 0x000fe2000f8e00ff */
[----:B-----5:R-:W-:Y:S01]  /*6c70*/  MOV R7, UR7 ;  /* 0x0000000700077c02 */ /* 0x020fe20008000f00 */
[----:B------:R-:W-:Y:S01]  /*6c80*/  IMAD.U32 R6, RZ, RZ, UR6 ;  /* 0x00000006ff067e24 */ /* 0x000fe2000f8e00ff */
[----:B---3--:R-:W-:Y:S01]  /*6c90*/  MOV R11, UR5 ;  /* 0x00000005000b7c02 */ /* 0x008fe20008000f00 */
[----:B------:R-:W-:Y:S02]  /*6ca0*/  IMAD.U32 R10, RZ, RZ, UR4 ;  /* 0x00000004ff0a7e24 */ /* 0x000fe4000f8e00ff */
[----:B------:R-:W-:Y:S07]  /*6cb0*/  LEPC R20, `(.L_x_120) ;  /* 0x000000001014794e */ /* 0x000fee0000000000 */
[----:B-1--4-:R-:W-:Y:S05]  /*6cc0*/  CALL.ABS.NOINC R2 ;  /* 0x0000000002007343 */ /* 0x012fea0003c00000 */
.L_x_120:
[----:B-1----:R-:W-:Y:S01]  /*6cd0*/  SHF.L.U32 R20, R40, 0x10, RZ ;  /* 0x0000001028147819 */ /* 0x002fe200000006ff */
[----:B------:R-:W-:Y:S05]  /*6ce0*/  WARPSYNC.ALL ;  /* 0x0000000000007948 */ /* 0x000fea0003800000 */
[----:B------:R-:W-:Y:S01]  /*6cf0*/  R2UR UR4, R34 ;  /* 0x00000000220472ca */ /* 0x000fe200000e0000 */
[----:B------:R-:W-:Y:S01]  /*6d00*/  BSSY.RECONVERGENT B0, `(.L_x_121) ;  /* 0x0000055000007945 */ /* 0x000fe20003800200 */
[----:B------:R-:W-:Y:S02]  /*6d10*/  LOP3.LUT R21, R40, 0xffff0000, RZ, 0xc0, !PT ;  /* 0xffff000028157812 */ /* 0x000fe400078ec0ff */
[----:B------:R-:W-:Y:S02]  /*6d20*/  LOP3.LUT R36, R41, 0xffff0000, RZ, 0xc0, !PT ;  /* 0xffff000029247812 */ /* 0x000fe400078ec0ff */
[----:B------:R-:W-:Y:S02]  /*6d30*/  SHF.L.U32 R37, R48, 0x10, RZ ;  /* 0x0000001030257819 */ /* 0x000fe400000006ff */
[----:B------:R-:W-:Y:S02]  /*6d40*/  ISETP.NE.AND P6, PT, R76, RZ, PT ;  /* 0x000000ff4c00720c */ /* 0x000fe40003fc5270 */
[----:B------:R-:W-:Y:S02]  /*6d50*/  ISETP.NE.AND P0, PT, R72, RZ, PT ;  /* 0x000000ff4800720c */ /* 0x000fe40003f05270 */
[----:B------:R-:W-:Y:S01]  /*6d60*/  MOV R38, UR51 ;  /* 0x0000003300267c02 */ /* 0x000fe20008000f00 */
[----:B----4-:R-:W1:Y:S01]  /*6d70*/  LDTM.16dp256bit.x4 R4, tmem[UR4+0x20] ;  /* 0x00002004000479ee */ /* 0x010e620008120000 */
[----:B------:R-:W-:Y:S07]  /*6d80*/  MOV R83, UR37 ;  /* 0x0000002500537c02 */ /* 0x000fee0008000f00 */
[----:B------:R-:W-:Y:S02]  /*6d90*/  @P6 LEA R38, R38, UR48, 0x3 ;  /* 0x0000003026266c11 */ /* 0x000fe4000f8e18ff */
[----:B------:R-:W-:Y:S02]  /*6da0*/  @P6 SHF.L.U32 R88, R70, 0x1f, RZ ;  /* 0x0000001f46586819 */ /* 0x000fe400000006ff */
[----:B------:R-:W-:Y:S04]  /*6db0*/  @P6 IADD3 R38, PT, PT, R38, 0x130, RZ ;  /* 0x0000013026266810 */ /* 0x000fe80007ffe0ff */
[----:B------:R-:W-:Y:S02]  /*6dc0*/  @P6 PRMT R38, R83, 0x654, R38 ;  /* 0x0000065453266816 */ /* 0x000fe40000000026 */
[----:B------:R-:W-:Y:S01]  /*6dd0*/  LEA R83, R39, UR48, 0x3 ;  /* 0x0000003027537c11 */ /* 0x000fe2000f8e18ff */
[C---:B-1----:R-:W-:Y:S01]  /*6de0*/  FMUL R0, R33.reuse, R4 ;  /* 0x0000000421007220 */ /* 0x042fe20000400000 */
[C---:B------:R-:W-:Y:S01]  /*6df0*/  FMUL R2, R33.reuse, R5 ;  /* 0x0000000521027220 */ /* 0x040fe20000400000 */
[C---:B------:R-:W-:Y:S01]  /*6e00*/  FMUL R3, R33.reuse, R6 ;  /* 0x0000000621037220 */ /* 0x040fe20000400000 */
[----:B------:R-:W-:Y:S01]  /*6e10*/  FMUL R7, R33, R7 ;  /* 0x0000000721077220 */ /* 0x000fe20000400000 */
[----:B------:R-:W-:Y:S01]  /*6e20*/  FFMA R0, R35, R20, R0 ;  /* 0x0000001423007223 */ /* 0x000fe20000000000 */
[----:B------:R-:W-:Y:S01]  /*6e30*/  SHF.L.U32 R20, R41, 0x10, RZ ;  /* 0x0000001029147819 */ /* 0x000fe200000006ff */
[----:B------:R-:W-:Y:S01]  /*6e40*/  FFMA R2, R35, R21, R2 ;  /* 0x0000001523027223 */ /* 0x000fe20000000002 */
[----:B------:R-:W-:Y:S01]  /*6e50*/  SHF.L.U32 R21, R43, 0x10, RZ ;  /* 0x000000102b157819 */ /* 0x000fe200000006ff */
[C---:B------:R-:W-:Y:S01]  /*6e60*/  FMUL R4, R33.reuse, R8 ;  /* 0x0000000821047220 */ /* 0x040fe20000400000 */
[----:B------:R-:W-:Y:S01]  /*6e70*/  FMUL R5, R33, R9 ;  /* 0x0000000921057220 */ /* 0x000fe20000400000 */
[C---:B------:R-:W-:Y:S01]  /*6e80*/  FFMA R3, R35.reuse, R20, R3 ;  /* 0x0000001423037223 */ /* 0x040fe20000000003 */
[----:B------:R-:W-:Y:S01]  /*6e90*/  SHF.L.U32 R20, R42, 0x10, RZ ;  /* 0x000000102a147819 */ /* 0x000fe200000006ff */
[----:B------:R-:W-:Y:S01]  /*6ea0*/  FFMA R7, R35, R36, R7 ;  /* 0x0000002423077223 */ /* 0x000fe20000000007 */
[----:B------:R-:W-:Y:S01]  /*6eb0*/  LOP3.LUT R36, R43, 0xffff0000, RZ, 0xc0, !PT ;  /* 0xffff00002b247812 */ /* 0x000fe200078ec0ff */
[----:B------:R-:W-:Y:S01]  /*6ec0*/  FMUL R6, R33, R10 ;  /* 0x0000000a21067220 */ /* 0x000fe20000400000 */
[----:B------:R-:W-:Y:S01]  /*6ed0*/  F2FP.BF16.F32.PACK_AB R44, R2, R0 ;  /* 0x00000000022c723e */ /* 0x000fe200000010ff */
[----:B------:R-:W-:Y:S01]  /*6ee0*/  FFMA R4, R35, R20, R4 ;  /* 0x0000001423047223 */ /* 0x000fe20000000004 */
[----:B------:R-:W-:Y:S01]  /*6ef0*/  LOP3.LUT R20, R42, 0xffff0000, RZ, 0xc0, !PT ;  /* 0xffff00002a147812 */ /* 0x000fe200078ec0ff */
[----:B------:R-:W-:Y:S01]  /*6f00*/  FMUL R11, R33, R11 ;  /* 0x0000000b210b7220 */ /* 0x000fe20000400000 */
[----:B------:R-:W-:Y:S01]  /*6f10*/  F2FP.BF16.F32.PACK_AB R45, R7, R3 ;  /* 0x00000003072d723e */ /* 0x000fe200000010ff */
[C---:B------:R-:W-:Y:S01]  /*6f20*/  FMUL R8, R33.reuse, R12 ;  /* 0x0000000c21087220 */ /* 0x040fe20000400000 */
[----:B------:R-:W-:Y:S01]  /*6f30*/  FMUL R9, R33, R13 ;  /* 0x0000000d21097220 */ /* 0x000fe20000400000 */
[C---:B------:R-:W-:Y:S01]  /*6f40*/  FFMA R5, R35.reuse, R20, R5 ;  /* 0x0000001423057223 */ /* 0x040fe20000000005 */
[----:B------:R-:W-:Y:S01]  /*6f50*/  LOP3.LUT R20, R48, 0xffff0000, RZ, 0xc0, !PT ;  /* 0xffff000030147812 */ /* 0x000fe200078ec0ff */
[----:B------:R-:W-:Y:S01]  /*6f60*/  FFMA R6, R35, R21, R6 ;  /* 0x0000001523067223 */ /* 0x000fe20000000006 */
[----:B------:R-:W-:Y:S01]  /*6f70*/  SHF.L.U32 R21, R49, 0x10, RZ ;  /* 0x0000001031157819 */ /* 0x000fe200000006ff */
[----:B------:R-:W-:Y:S01]  /*6f80*/  FFMA R11, R35, R36, R11 ;  /* 0x00000024230b7223 */ /* 0x000fe2000000000b */
[----:B------:R-:W-:Y:S01]  /*6f90*/  LOP3.LUT R36, R51, 0xffff0000, RZ, 0xc0, !PT ;  /* 0xffff000033247812 */ /* 0x000fe200078ec0ff */
[C---:B------:R-:W-:Y:S01]  /*6fa0*/  FFMA R8, R35.reuse, R37, R8 ;  /* 0x0000002523087223 */ /* 0x040fe20000000008 */
[----:B------:R-:W-:Y:S01]  /*6fb0*/  FFMA R9, R35, R20, R9 ;  /* 0x0000001423097223 */ /* 0x000fe20000000009 */
[----:B------:R-:W-:Y:S01]  /*6fc0*/  FMUL R10, R33, R14 ;  /* 0x0000000e210a7220 */ /* 0x000fe20000400000 */
[----:B------:R-:W-:Y:S01]  /*6fd0*/  LOP3.LUT R20, R49, 0xffff0000, RZ, 0xc0, !PT ;  /* 0xffff000031147812 */ /* 0x000fe200078ec0ff */
[C---:B------:R-:W-:Y:S01]  /*6fe0*/  FMUL R15, R33.reuse, R15 ;  /* 0x0000000f210f7220 */ /* 0x040fe20000400000 */
[----:B------:R-:W-:Y:S01]  /*6ff0*/  FMUL R12, R33, R16 ;  /* 0x00000010210c7220 */ /* 0x000fe20000400000 */
[C---:B------:R-:W-:Y:S01]  /*7000*/  FFMA R10, R35.reuse, R21, R10 ;  /* 0x00000015230a7223 */ /* 0x040fe2000000000a */
[C---:B------:R-:W-:Y:S01]  /*7010*/  SHF.L.U32 R21, R50.reuse, 0x10, RZ ;  /* 0x0000001032157819 */ /* 0x040fe200000006ff */
[----:B------:R-:W-:Y:S01]  /*7020*/  FFMA R15, R35, R20, R15 ;  /* 0x00000014230f7223 */ /* 0x000fe2000000000f */
[----:B------:R-:W-:Y:S01]  /*7030*/  LOP3.LUT R20, R50, 0xffff0000, RZ, 0xc0, !PT ;  /* 0xffff000032147812 */ /* 0x000fe200078ec0ff */
[----:B------:R-:W-:Y:S01]  /*7040*/  FMUL R13, R33, R17 ;  /* 0x00000011210d7220 */ /* 0x000fe20000400000 */
[----:B------:R-:W-:Y:S01]  /*7050*/  SHF.L.U32 R37, R51, 0x10, RZ ;  /* 0x0000001033257819 */ /* 0x000fe200000006ff */
[C---:B------:R-:W-:Y:S01]  /*7060*/  FMUL R14, R33.reuse, R18 ;  /* 0x00000012210e7220 */ /* 0x040fe20000400000 */
        /* <DEDUP_REMOVED lines=21> */
[----:B------:R-:W-:Y:S02]  /*71c0*/  UIADD3 UR8, UP0, UPT, UR52, 0x680, URZ ;  /* 0x0000068034087890 */ /* 0x000fe4000ff1e0ff */
[----:B------:R-:W-:Y:S02]  /*71d0*/  UIADD3 UR5, UPT, UPT, UR41, 0x20, URZ ;  /* 0x0000002029057890 */ /* 0x000fe4000fffe0ff */
[----:B------:R-:W-:Y:S02]  /*71e0*/  UIADD3 UR4, UPT, UPT, UR48, 0x1400, URZ ;  /* 0x0000140030047890 */ /* 0x000fe4000fffe0ff */
[----:B------:R-:W-:Y:S01]  /*71f0*/  UIADD3.X UR9, UPT, UPT, URZ, UR53, URZ, UP0, !UPT ;  /* 0x00000035ff097290 */ /* 0x000fe200087fe4ff */
[----:B------:R-:W-:Y:S01]  /*7200*/  UMOV UR6, UR42 ;  /* 0x0000002a00067c82 */ /* 0x000fe20008000000 */
[----:B------:R-:W-:Y:S07]  /*7210*/  UMOV UR7, UR36 ;  /* 0x0000002400077c82 */ /* 0x000fee0008000000 */
[----:B------:R2:W-:Y:S01]  /*7220*/  UTMASTG.3D [UR4], [UR8] ;  /* 0x00000004080073b5 */ /* 0x0005e20008010000 */
[----:B------:R0:W-:Y:S01]  /*7230*/  UTMACMDFLUSH ;  /* 0x00000000000079b7 */ /* 0x0001e20000000000 */
[----:B--2---:R-:W-:Y:S04]  /*7240*/  DEPBAR.LE SB0, 0x1 ;  /* 0x000080400000791a */ /* 0x004fe80000000000 */
.L_x_122:
[----:B------:R-:W-:Y:S05]  /*7250*/  BSYNC.RECONVERGENT B0 ;  /* 0x0000000000007941 */ /* 0x000fea0003800200 */
.L_x_121:
[----:B------:R-:W-:Y:S01]  /*7260*/  BAR.SYNC.DEFER_BLOCKING 0x1, 0x80 ;  /* 0x0042000000007b1d */ /* 0x000fe20000010000 */
[----:B------:R-:W-:Y:S04]  /*7270*/  UIADD3 UR40, UPT, UPT, UR51, 0x1, URZ ;  /* 0x0000000133287890 */ /* 0x000fe8000fffe0ff */
[----:B------:R-:W-:Y:S04]  /*7280*/  UISETP.NE.AND UP0, UPT, UR40, 0x4, UPT ;  /* 0x000000042800788c */ /* 0x000fe8000bf05270 */
[----:B------:R-:W-:Y:S01]  /*7290*/  USEL UR40, UR40, URZ, UP0 ;  /* 0x000000ff28287287 */ /* 0x000fe20008000000 */
[----:B------:R2:W-:Y:S01]  /*72a0*/  @P6 SYNCS.ARRIVE.TRANS64.RED.A1T0 RZ, [R38+URZ], RZ ;  /* 0x000000ff26ff69a7 */ /* 0x0005e200081004ff */
[----:B------:R-:W-:Y:S01]  /*72b0*/  BSSY B1, `(.L_x_123) ;  /* 0x0000014000017945 */ /* 0x000fe20003800000 */
[----:B------:R-:W4:Y:S02]  /*72c0*/  @P6 SYNCS.PHASECHK.TRANS64.TRYWAIT P0, [R83+URZ+0x110], R88 ;  /* 0x00011058530065a7 */ /* 0x000f2400080011ff */
[----:B----4-:R-:W-:Y:S01]  /*72d0*/  @P6 SEL R81, RZ, 0x1, !P0 ;  /* 0x00000001ff516807 */ /* 0x010fe20004000000 */
[----:B--2---:R-:W-:Y:S06]  /*72e0*/  @!P6 BRA `(.L_x_124) ;  /* 0x000000000040e947 */ /* 0x004fec0003800000 */
[----:B------:R-:W-:Y:S01]  /*72f0*/  ISETP.NE.AND P1, PT, R82, RZ, PT ;  /* 0x000000ff5200720c */ /* 0x000fe20003f25270 */
[----:B------:R-:W-:Y:S01]  /*7300*/  BSSY B0, `(.L_x_125) ;  /* 0x0000009000007945 */ /* 0x000fe20003800000 */
[----:B------:R-:W-:Y:S11]  /*7310*/  ISETP.NE.AND P0, PT, R81, RZ, PT ;  /* 0x000000ff5100720c */ /* 0x000ff60003f05270 */
[----:B------:R-:W-:Y:S05]  /*7320*/  @P1 IMAD R2, R39, 0x1000, R80 ;  /* 0x0000100027021824 */ /* 0x000fea00078e0250 */
[----:B------:R-:W-:Y:S05]  /*7330*/  @P1 IADD3 R0, PT, PT, R2, UR48, RZ ;  /* 0x0000003002001c10 */ /* 0x000fea000fffe0ff */
[----:B------:R-:W-:Y:S01]  /*7340*/  @P1 IMAD.IADD R0, R71, 0x1, R0 ;  /* 0x0000000147001824 */ /* 0x000fe200078e0200 */
[----:B------:R-:W-:Y:S06]  /*7350*/  @P0 BRA `(.L_x_126) ;  /* 0x00000000000c0947 */ /* 0x000fec0003800000 */
[----:B------:R-:W-:Y:S04]  /*7360*/  SHF.L.U32 R4, R70, 0x1f, RZ ;  /* 0x0000001f46047819 */ /* 0x000fe800000006ff */
[----:B------:R-:W2:Y:S02]  /*7370*/  SYNCS.PHASECHK.TRANS64.TRYWAIT P0, [R83+URZ+0x110], R4 ;  /* 0x00011004530075a7 */ /* 0x000ea400080011ff */
[----:B--2---:R-:W-:Y:S05]  /*7380*/  @!P0 BRA `(.L_x_127) ;  /* 0x0000002000bc8947 */ /* 0x004fea0003800000 */
.L_x_126:
[----:B------:R-:W-:Y:S05]  /*7390*/  BSYNC B0 ;  /* 0x0000000000007941 */ /* 0x000fea0003800000 */
.L_x_125:
[----:B------:R-:W-:Y:S02]  /*73a0*/  ISETP.NE.AND P0, PT, R82, RZ, PT ;  /* 0x000000ff5200720c */ /* 0x000fe40003f05270 */
[----:B------:R-:W-:Y:S11]  /*73b0*/  IADD3 R39, PT, PT, R39, 0x1, RZ ;  /* 0x0000000127277810 */ /* 0x000ff60007ffe0ff */
[----:B------:R-:W-:Y:S05]  /*73c0*/  @P0 WARPSYNC.ALL ;  /* 0x0000000000000948 */ /* 0x000fea0003800000 */
[----:B------:R4:W1:Y:S04]  /*73d0*/  @P0 LDSM.16.M88.4 R40, [R2+UR48+0x400] ;  /* 0x000400300228083b */ /* 0x0008680008000200 */
[----:B------:R4:W1:Y:S02]  /*73e0*/  @P0 LDSM.16.M88.4 R48, [R0+0x400] ;  /* 0x000400000030083b */ /* 0x0008640000000200 */
.L_x_124:
[----:B------:R-:W-:Y:S05]  /*73f0*/  BSYNC B1 ;  /* 0x0000000000017941 */ /* 0x000fea0003800000 */
.L_x_123:
[----:B----4-:R-:W-:Y:S05]  /*7400*/  VIADD R0, R34, 0x40 ;  /* 0x0000004022007836 */ /* 0x010fea0000000000 */
[----:B------:R-:W-:Y:S04]  /*7410*/  SHF.R.U32.HI R0, RZ, 0x15, R0 ;  /* 0x00000015ff007819 */ /* 0x000fe80000011600 */
[----:B------:R-:W-:Y:S11]  /*7420*/  LOP3.LUT P0, RZ, R0, 0x3, R65, 0x48, !PT ;  /* 0x0000000300ff7812 */ /* 0x000ff60007804841 */
[----:B------:R-:W-:Y:S02]  /*7430*/  @!UPT UIADD3 URZ, UPT, UPT, URZ, URZ, URZ ;  /* 0x000000fffffff290 */ /* 0x000fe4000fffe0ff */
        /* <DEDUP_REMOVED lines=8> */
[----:B------:R-:W3:Y:S01]  /*74c0*/  LDCU.64 UR4, c[0x4][0x10] ;  /* 0x01000200ff0477ac */ /* 0x000ee20008000a00 */
[----:B----4-:R-:W-:Y:S01]  /*74d0*/  MOV R5, UR9 ;  /* 0x0000000900057c02 */ /* 0x010fe20008000f00 */
[----:B--2---:R-:W-:Y:S01]  /*74e0*/  IMAD.U32 R4, RZ, RZ, UR8 ;  /* 0x00000008ff047e24 */ /* 0x004fe2000f8e00ff */
[----:B-----5:R-:W-:Y:S01]  /*74f0*/  MOV R7, UR7 ;  /* 0x0000000700077c02 */ /* 0x020fe20008000f00 */
[----:B------:R-:W-:Y:S01]  /*7500*/  IMAD.U32 R6, RZ, RZ, UR6 ;  /* 0x00000006ff067e24 */ /* 0x000fe2000f8e00ff */
[----:B---3--:R-:W-:Y:S01]  /*7510*/  MOV R11, UR5 ;  /* 0x00000005000b7c02 */ /* 0x008fe20008000f00 */
[----:B------:R-:W-:Y:S02]  /*7520*/  IMAD.U32 R10, RZ, RZ, UR4 ;  /* 0x00000004ff0a7e24 */ /* 0x000fe4000f8e00ff */
[----:B------:R-:W-:Y:S07]  /*7530*/  LEPC R20, `(.L_x_128) ;  /* 0x000000001014794e */ /* 0x000fee0000000000 */
[----:B-1----:R-:W-:Y:S05]  /*7540*/  CALL.ABS.NOINC R2 ;  /* 0x0000000002007343 */ /* 0x002fea0003c00000 */
.L_x_128:
        /* <DEDUP_REMOVED lines=10> */
[----:B--2---:R-:W1:Y:S01]  /*75f0*/  LDTM.16dp256bit.x4 R4, tmem[UR4+0x40] ;  /* 0x00004004000479ee */ /* 0x004e620008120000 */
[----:B------:R-:W-:Y:S02]  /*7600*/  MOV R83, UR37 ;  /* 0x0000002500537c02 */ /* 0x000fe40008000f00 */
[----:B------:R-:W-:Y:S05]  /*7610*/  LEA R88, R39, UR48, 0x3 ;  /* 0x0000003027587c11 */ /* 0x000fea000f8e18ff */
[----:B------:R-:W-:Y:S04]  /*7620*/  @P6 LEA R38, R38, UR48, 0x3 ;  /* 0x0000003026266c11 */ /* 0x000fe8000f8e18ff */
[----:B------:R-:W-:Y:S04]  /*7630*/  @P6 IADD3 R38, PT, PT, R38, 0x130, RZ ;  /* 0x0000013026266810 */ /* 0x000fe80007ffe0ff */
[----:B------:R-:W-:Y:S02]  /*7640*/  @P6 PRMT R38, R83, 0x654, R38 ;  /* 0x0000065453266816 */ /* 0x000fe40000000026 */
[----:B------:R-:W-:Y:S01]  /*7650*/  @P6 SHF.L.U32 R83, R70, 0x1f, RZ ;  /* 0x0000001f46536819 */ /* 0x000fe200000006ff */
        /* <DEDUP_REMOVED lines=71> */
.L_x_130:
[----:B------:R-:W-:Y:S05]  /*7ad0*/  BSYNC.RECONVERGENT B0 ;  /* 0x0000000000007941 */ /* 0x000fea0003800200 */
.L_x_129:
        /* <DEDUP_REMOVED lines=19> */
.L_x_134:
[----:B------:R-:W-:Y:S05]  /*7c10*/  BSYNC B0 ;  /* 0x0000000000007941 */ /* 0x000fea0003800000 */
.L_x_133:
[----:B------:R-:W-:Y:S11]  /*7c20*/  ISETP.NE.AND P0, PT, R82, RZ, PT ;  /* 0x000000ff5200720c */ /* 0x000ff60003f05270 */
[----:B------:R-:W-:Y:S02]  /*7c30*/  @!UPT UIADD3 URZ, UPT, UPT, URZ, URZ, URZ ;  /* 0x000000fffffff290 */ /* 0x000fe4000fffe0ff */
[----:B------:R-:W-:Y:S05]  /*7c40*/  @P0 WARPSYNC.ALL ;  /* 0x0000000000000948 */ /* 0x000fea0003800000 */
[----:B------:R4:W1:Y:S04]  /*7c50*/  @P0 LDSM.16.M88.4 R40, [R39+UR48+0x400] ;  /* 0x000400302728083b */ /* 0x0008680008000200 */
[----:B------:R4:W1:Y:S02]  /*7c60*/  @P0 LDSM.16.M88.4 R48, [R0+0x400] ;  /* 0x000400000030083b */ /* 0x0008640000000200 */
.L_x_132:
[----:B------:R-:W-:Y:S05]  /*7c70*/  BSYNC B1 ;  /* 0x0000000000017941 */ /* 0x000fea0003800000 */
.L_x_131:
[----:B----4-:R-:W-:Y:S05]  /*7c80*/  VIADD R0, R34, 0x60 ;  /* 0x0000006022007836 */ /* 0x010fea0000000000 */
[----:B------:R-:W-:Y:S04]  /*7c90*/  SHF.R.U32.HI R0, RZ, 0x15, R0 ;  /* 0x00000015ff007819 */ /* 0x000fe80000011600 */
[----:B------:R-:W-:Y:S11]  /*7ca0*/  LOP3.LUT P0, RZ, R0, 0x3, R65, 0x48, !PT ;  /* 0x0000000300ff7812 */ /* 0x000ff60007804841 */
[----:B------:R-:W-:Y:S02]  /*7cb0*/  @!UPT UIADD3 URZ, UPT, UPT, URZ, URZ, URZ ;  /* 0x000000fffffff290 */ /* 0x000fe4000fffe0ff */
[----:B------:R-:W-:Y:S05]  /*7cc0*/  @!P0 BRA `(.L_x_136) ;  /* 0x0000000000408947 */ /* 0x000fea0003800000 */
[----:B------:R-:W4:Y:S01]  /*7cd0*/  LDCU.64 UR8, c[0x4][0x70] ;  /* 0x01000e00ff0877ac */ /* 0x000f220008000a00 */
[----:B--2---:R-:W-:Y:S01]  /*7ce0*/  MOV R3, 0x0 ;  /* 0x0000000000037802 */ /* 0x004fe20000000f00 */
[----:B------:R-:W-:Y:S02]  /*7cf0*/  HFMA2 R12, -RZ, RZ, 0, 5.9604644775390625e-08 ;  /* 0x00000001ff0c7431 */ /* 0x000fe400000001ff */
[----:B------:R-:W-:Y:S02]  /*7d00*/  IMAD.MOV.U32 R8, RZ, RZ, 0x192 ;  /* 0x00000192ff087424 */ /* 0x000fe400078e00ff */
[----:B------:R-:W-:Y:S01]  /*7d10*/  IMAD.MOV.U32 R13, RZ, RZ, RZ ;  /* 0x000000ffff0d7224 */ /* 0x000fe200078e00ff */
[----:B------:R-:W2:Y:S01]  /*7d20*/  LDCU.64 UR6, c[0x4][0x78] ;  /* 0x01000f00ff0677ac */ /* 0x000ea20008000a00 */
[----:B------:R-:W1:Y:S01]  /*7d30*/  LDC.64 R2, c[0x4][R3] ;  /* 0x0100000003027b82 */ /* 0x000e620000000a00 */
[----:B------:R-:W5:Y:S01]  /*7d40*/  LDCU.64 UR4, c[0x4][0x10] ;  /* 0x01000200ff0477ac */ /* 0x000f620008000a00 */
[----:B----4-:R-:W-:Y:S01]  /*7d50*/  MOV R5, UR9 ;  /* 0x0000000900057c02 */ /* 0x010fe20008000f00 */
[----:B------:R-:W-:Y:S01]  /*7d60*/  IMAD.U32 R4, RZ, RZ, UR8 ;  /* 0x00000008ff047e24 */ /* 0x000fe2000f8e00ff */
[----:B--2---:R-:W-:Y:S01]  /*7d70*/  MOV R7, UR7 ;  /* 0x0000000700077c02 */ /* 0x004fe20008000f00 */
[----:B------:R-:W-:Y:S01]  /*7d80*/  IMAD.U32 R6, RZ, RZ, UR6 ;  /* 0x00000006ff067e24 */ /* 0x000fe2000f8e00ff */
[----:B-----5:R-:W-:Y:S01]  /*7d90*/  MOV R11, UR5 ;  /* 0x00000005000b7c02 */ /* 0x020fe20008000f00 */
[----:B------:R-:W-:Y:S02]  /*7da0*/  IMAD.U32 R10, RZ, RZ, UR4 ;  /* 0x00000004ff0a7e24 */ /* 0x000fe4000f8e00ff */
[----:B------:R-:W-:Y:S07]  /*7db0*/  LEPC R20, `(.L_x_136) ;  /* 0x000000001014794e */ /* 0x000fee0000000000 */
[----:B-1-3--:R-:W-:Y:S05]  /*7dc0*/  CALL.ABS.NOINC R2 ;  /* 0x0000000002007343 */ /* 0x00afea0003c00000 */
.L_x_136:
[----:B------:R-:W-:Y:S01]  /*7dd0*/  ISETP.NE.AND P0, PT, R72, RZ, PT ;  /* 0x000000ff4800720c */ /* 0x000fe20003f05270 */
[----:B------:R-:W-:Y:S05]  /*7de0*/  WARPSYNC.ALL ;  /* 0x0000000000007948 */ /* 0x000fea0003800000 */
[----:B------:R-:W-:Y:S01]  /*7df0*/  R2UR UR4, R34 ;  /* 0x00000000220472ca */ /* 0x000fe200000e0000 */
[----:B------:R-:W-:Y:S01]  /*7e00*/  BSSY.RECONVERGENT B0, `(.L_x_137) ;  /* 0x0000052000007945 */ /* 0x000fe20003800200 */
[----:B------:R-:W-:Y:S02]  /*7e10*/  R2UR UR5, R79 ;  /* 0x000000004f0572ca */ /* 0x000fe400000e0000 */
[C---:B-1----:R-:W-:Y:S02]  /*7e20*/  SHF.L.U32 R20, R40.reuse, 0x10, RZ ;  /* 0x0000001028147819 */ /* 0x042fe400000006ff */
[----:B------:R-:W-:Y:S02]  /*7e30*/  LOP3.LUT R36, R40, 0xffff0000, RZ, 0xc0, !PT ;  /* 0xffff000028247812 */ /* 0x000fe400078ec0ff */
[C---:B------:R-:W-:Y:S02]  /*7e40*/  SHF.L.U32 R21, R41.reuse, 0x10, RZ ;  /* 0x0000001029157819 */ /* 0x040fe400000006ff */
[----:B------:R-:W-:Y:S02]  /*7e50*/  LOP3.LUT R38, R41, 0xffff0000, RZ, 0xc0, !PT ;  /* 0xffff000029267812 */ /* 0x000fe400078ec0ff */
[C---:B------:R-:W-:Y:S01]  /*7e60*/  SHF.L.U32 R37, R42.reuse, 0x10, RZ ;  /* 0x000000102a257819 */ /* 0x040fe200000006ff */
[----:B------:R-:W1:Y:S01]  /*7e70*/  LDTM.16dp256bit.x4 R4, tmem[UR4+0x60] ;  /* 0x00006004000479ee */ /* 0x000e620008120000 */
[----:B------:R-:W-:Y:S01]  /*7e80*/  LOP3.LUT R40, R42, 0xffff0000, RZ, 0xc0, !PT ;  /* 0xffff00002a287812 */ /* 0x000fe200078ec0ff */
[----:B------:R-:W-:Y:S01]  /*7e90*/  NOP ;  /* 0x0000000000007918 */ /* 0x000fe20000000000 */
[C---:B------:R-:W-:Y:S01]  /*7ea0*/  SHF.L.U32 R39, R43.reuse, 0x10, RZ ;  /* 0x000000102b277819 */ /* 0x040fe200000006ff */
[----:B------:R-:W-:Y:S01]  /*7eb0*/  UIADD3 UR5, UPT, UPT, UR5, 0x1a0, URZ ;  /* 0x000001a005057890 */ /* 0x000fe2000fffe0ff */
[----:B------:R-:W-:Y:S02]  /*7ec0*/  LOP3.LUT R41, R43, 0xffff0000, RZ, 0xc0, !PT ;  /* 0xffff00002b297812 */ /* 0x000fe400078ec0ff */
[C---:B------:R-:W-:Y:S01]  /*7ed0*/  SHF.L.U32 R42, R48.reuse, 0x10, RZ ;  /* 0x00000010302a7819 */ /* 0x040fe200000006ff */
[----:B------:R-:W-:Y:S01]  /*7ee0*/  UPRMT UR5, UR37, 0x654, UR5 ;  /* 0x0000065425057896 */ /* 0x000fe20008000005 */
[----:B------:R-:W-:Y:S02]  /*7ef0*/  LOP3.LUT R43, R48, 0xffff0000, RZ, 0xc0, !PT ;  /* 0xffff0000302b7812 */ /* 0x000fe400078ec0ff */
[C---:B------:R-:W-:Y:S02]  /*7f00*/  SHF.L.U32 R44, R49.reuse, 0x10, RZ ;  /* 0x00000010312c7819 */ /* 0x040fe400000006ff */
[----:B------:R-:W-:Y:S02]  /*7f10*/  LOP3.LUT R46, R49, 0xffff0000, RZ, 0xc0, !PT ;  /* 0xffff0000312e7812 */ /* 0x000fe400078ec0ff */
[C---:B------:R-:W-:Y:S02]  /*7f20*/  SHF.L.U32 R45, R50.reuse, 0x10, RZ ;  /* 0x00000010322d7819 */ /* 0x040fe400000006ff */
[----:B-1----:R-:W-:Y:S01]  /*7f30*/  SYNCS.ARRIVE.TRANS64.RED.A1T0 RZ, [UR5], RZ ;  /* 0x000000ffffff79a7 */ /* 0x002fe20008100405 */
[----:B------:R-:W-:Y:S02]  /*7f40*/  LOP3.LUT R48, R50, 0xffff0000, RZ, 0xc0, !PT ;  /* 0xffff000032307812 */ /* 0x000fe400078ec0ff */
[C---:B------:R-:W-:Y:S02]  /*7f50*/  SHF.L.U32 R47, R51.reuse, 0x10, RZ ;  /* 0x00000010332f7819 */ /* 0x040fe400000006ff */
[----:B------:R-:W-:Y:S01]  /*7f60*/  LOP3.LUT R50, R51, 0xffff0000, RZ, 0xc0, !PT ;  /* 0xffff000033327812 */ /* 0x000fe200078ec0ff */
[C---:B------:R-:W-:Y:S01]  /*7f70*/  FMUL R4, R33.reuse, R4 ;  /* 0x0000000421047220 */ /* 0x040fe20000400000 */
[C---:B------:R-:W-:Y:S01]  /*7f80*/  FMUL R5, R33.reuse, R5 ;  /* 0x0000000521057220 */ /* 0x040fe20000400000 */
[C---:B------:R-:W-:Y:S01]  /*7f90*/  FMUL R6, R33.reuse, R6 ;  /* 0x0000000621067220 */ /* 0x040fe20000400000 */
[----:B------:R-:W-:Y:S01]  /*7fa0*/  FMUL R7, R33, R7 ;  /* 0x0000000721077220 */ /* 0x000fe20000400000 */
[C---:B------:R-:W-:Y:S01]  /*7fb0*/  FFMA R4, R35.reuse, R20, R4 ;  /* 0x0000001423047223 */ /* 0x040fe20000000004 */
[C---:B------:R-:W-:Y:S01]  /*7fc0*/  FFMA R5, R35.reuse, R36, R5 ;  /* 0x0000002423057223 */ /* 0x040fe20000000005 */
[C---:B------:R-:W-:Y:S01]  /*7fd0*/  FFMA R6, R35.reuse, R21, R6 ;  /* 0x0000001523067223 */ /* 0x040fe20000000006 */
[----:B------:R-:W-:Y:S01]  /*7fe0*/  FFMA R7, R35, R38, R7 ;  /* 0x0000002623077223 */ /* 0x000fe20000000007 */
[C---:B------:R-:W-:Y:S01]  /*7ff0*/  FMUL R8, R33.reuse, R8 ;  /* 0x0000000821087220 */ /* 0x040fe20000400000 */
[----:B------:R-:W-:Y:S01]  /*8000*/  FMUL R9, R33, R9 ;  /* 0x0000000921097220 */ /* 0x000fe20000400000 */
[----:B---3--:R-:W-:Y:S01]  /*8010*/  F2FP.BF16.F32.PACK_AB R80, R5, R4 ;  /* 0x000000040550723e */ /* 0x008fe200000010ff */
[----:B------:R-:W-:Y:S01]  /*8020*/  FMUL R0, R33, R10 ;  /* 0x0000000a21007220 */ /* 0x000fe20000400000 */
[----:B------:R-:W-:Y:S01]  /*8030*/  F2FP.BF16.F32.PACK_AB R81, R7, R6 ;  /* 0x000000060751723e */ /* 0x000fe200000010ff */
[C---:B------:R-:W-:Y:S01]  /*8040*/  FFMA R8, R35.reuse, R37, R8 ;  /* 0x0000002523087223 */ /* 0x040fe20000000008 */
[----:B------:R-:W-:Y:S01]  /*8050*/  FFMA R9, R35, R40, R9 ;  /* 0x0000002823097223 */ /* 0x000fe20000000009 */
[C---:B------:R-:W-:Y:S01]  /*8060*/  FMUL R2, R33.reuse, R11 ;  /* 0x0000000b21027220 */ /* 0x040fe20000400000 */
[C---:B--2---:R-:W-:Y:S01]  /*8070*/  FMUL R3, R33.reuse, R12 ;  /* 0x0000000c21037220 */ /* 0x044fe20000400000 */
[----:B------:R-:W-:Y:S01]  /*8080*/  FMUL R10, R33, R13 ;  /* 0x0000000d210a7220 */ /* 0x000fe20000400000 */
[----:B------:R-:W-:Y:S01]  /*8090*/  FFMA R0, R35, R39, R0 ;  /* 0x0000002723007223 */ /* 0x000fe20000000000 */
        /* <DEDUP_REMOVED lines=40> */
.L_x_138:
[----:B------:R-:W-:Y:S05]  /*8320*/  BSYNC.RECONVERGENT B0 ;  /* 0x0000000000007941 */ /* 0x000fea0003800200 */
.L_x_137:
[----:B------:R-:W-:Y:S01]  /*8330*/  BAR.SYNC.DEFER_BLOCKING 0x1, 0x80 ;  /* 0x0042000000007b1d */ /* 0x000fe20000010000 */
[----:B------:R-:W-:Y:S01]  /*8340*/  UISETP.NE.AND UP0, UPT, UR49, -0x4, UPT ;  /* 0xfffffffc3100788c */ /* 0x000fe2000bf05270 */
[----:B------:R-:W-:Y:S08]  /*8350*/  IADD3 R0, PT, PT, R30, 0x1, RZ ;  /* 0x000000011e007810 */ /* 0x000ff00007ffe0ff */
[----:B------:R-:W-:Y:S05]  /*8360*/  BRA.U !UP0, `(.L_x_139) ;  /* 0x0000000108287547 */ /* 0x000fea000b800000 */
[----:B------:R-:W-:Y:S01]  /*8370*/  ISETP.NE.AND P0, PT, R76, RZ, PT ;  /* 0x000000ff4c00720c */ /* 0x000fe20003f05270 */
[----:B------:R-:W-:Y:S01]  /*8380*/  IMAD.U32 R3, RZ, RZ, UR51 ;  /* 0x00000033ff037e24 */ /* 0x000fe2000f8e00ff */
[----:B------:R-:W-:Y:S01]  /*8390*/  UIADD3 UR51, UPT, UPT, UR51, 0x1, URZ ;  /* 0x0000000133337890 */ /* 0x000fe2000fffe0ff */
[----:B------:R-:W-:Y:S03]  /*83a0*/  IMAD.U32 R2, RZ, RZ, UR37 ;  /* 0x00000025ff027e24 */ /* 0x000fe6000f8e00ff */
[----:B------:R-:W-:Y:S04]  /*83b0*/  UISETP.NE.AND UP0, UPT, UR51, 0x4, UPT ;  /* 0x000000043300788c */ /* 0x000fe8000bf05270 */
[----:B------:R-:W-:Y:S03]  /*83c0*/  USEL UR51, UR51, URZ, UP0 ;  /* 0x000000ff33337287 */ /* 0x000fe60008000000 */
[----:B------:R-:W-:Y:S05]  /*83d0*/  @P0 LEA R3, R3, UR48, 0x3 ;  /* 0x0000003003030c11 */ /* 0x000fea000f8e18ff */
[----:B------:R-:W-:Y:S05]  /*83e0*/  @P0 VIADD R3, R3, 0x130 ;  /* 0x0000013003030836 */ /* 0x000fea0000000000 */
[----:B------:R-:W-:Y:S04]  /*83f0*/  @P0 PRMT R2, R2, 0x654, R3 ;  /* 0x0000065402020816 */ /* 0x000fe80000000003 */
[----:B------:R2:W-:Y:S03]  /*8400*/  @P0 SYNCS.ARRIVE.TRANS64.RED.A1T0 RZ, [R2+URZ], RZ ;  /* 0x000000ff02ff09a7 */ /* 0x0005e600081004ff */
.L_x_139:
[----:B------:R-:W-:Y:S01]  /*8410*/  ISETP.NE.AND P2, PT, R73, RZ, PT ;  /* 0x000000ff4900720c */ /* 0x000fe20003f45270 */
[----:B------:R-:W-:Y:S01]  /*8420*/  UIADD3 UR49, UPT, UPT, UR49, 0x4, URZ ;  /* 0x0000000431317890 */ /* 0x000fe2000fffe0ff */
[----:B------:R-:W-:Y:S01]  /*8430*/  ISETP.NE.AND P0, PT, R75, 0x2, PT ;  /* 0x000000024b00780c */ /* 0x000fe20003f05270 */
[----:B------:R-:W-:Y:S01]  /*8440*/  IMAD.IADD R20, R29, 0x1, R58 ;  /* 0x000000011d147824 */ /* 0x000fe200078e023a */
[----:B------:R-:W-:Y:S01]  /*8450*/  ISETP.NE.AND P1, PT, R0, 0x4, PT ;  /* 0x000000040000780c */ /* 0x000fe20003f25270 */
[----:B------:R-:W-:Y:S01]  /*8460*/  IMAD.IADD R21, R31, 0x1, R60 ;  /* 0x000000011f157824 */ /* 0x000fe200078e023c */
[----:B------:R-:W-:Y:S02]  /*8470*/  SEL R3, RZ, 0x1, P0 ;  /* 0x00000001ff037807 */ /* 0x000fe40000000000 */
[----:B--2---:R-:W-:Y:S02]  /*8480*/  SEL R2, RZ, 0x1, P1 ;  /* 0x00000001ff027807 */ /* 0x004fe40000800000 */
[----:B------:R-:W-:Y:S02]  /*8490*/  LOP3.LUT R68, R68, R3, RZ, 0x3c, !PT ;  /* 0x0000000344447212 */ /* 0x000fe400078e3cff */
[----:B------:R-:W-:Y:S02]  /*84a0*/  LOP3.LUT R69, R69, R2, RZ, 0x3c, !PT ;  /* 0x0000000245457212 */ /* 0x000fe400078e3cff */
[----:B------:R-:W-:Y:S02]  /*84b0*/  @P2 R2UR UR36, R67 ;  /* 0x00000000432422ca */ /* 0x000fe400000e0000 */
[----:B------:R-:W-:Y:S02]  /*84c0*/  SEL R75, R75, RZ, P0 ;  /* 0x000000ff4b4b7207 */ /* 0x000fe40000000000 */
[----:B------:R-:W-:Y:S01]  /*84d0*/  SEL R30, R0, RZ, P1 ;  /* 0x000000ff001e7207 */ /* 0x000fe20000800000 */
[----:B------:R-:W-:Y:S10]  /*84e0*/  @P2 BRA `(.L_x_140) ;  /* 0xffffffd000182947 */ /* 0x000ff4000383ffff */
[----:B------:R-:W-:-:S09]  /*84f0*/  UISETP.NE.AND UP0, UPT, UR50, URZ, UPT ;  /* 0x000000ff3200728c */ /* 0x000fd2000bf05270 */
[----:B------:R-:W-:Y:S05]  /*8500*/  BRA.U !UP0, `(.L_x_141) ;  /* 0x0000000108487547 */ /* 0x000fea000b800000 */
[----:B------:R-:W2:Y:S02]  /*8510*/  LDCU.64 UR4, c[0x0][0x890] ;  /* 0x00011200ff0477ac */ /* 0x000ea40008000a00 */
[----:B--2---:R-:W-:-:S04]  /*8520*/  UISETP.NE.U32.AND UP0, UPT, UR4, URZ, UPT ;  /* 0x000000ff0400728c */ /* 0x004fc8000bf05070 */
[----:B------:R-:W-:-:S09]  /*8530*/  UISETP.NE.AND.EX UP0, UPT, UR5, URZ, UPT, UP0 ;  /* 0x000000ff0500728c */ /* 0x000fd2000bf05300 */
[----:B------:R-:W-:Y:S05]  /*8540*/  BRA.U UP0, `(.L_x_142) ;  /* 0x00000001000c7547 */ /* 0x000fea000b800000 */
[----:B------:R-:W-:-:S13]  /*8550*/  FSETP.NEU.AND P0, PT, R35, RZ, PT ;  /* 0x000000ff2300720b */ /* 0x000fda0003f0d000 */
[----:B------:R-:W-:Y:S05]  /*8560*/  @!P0 EXIT ;  /* 0x000000000000894d */ /* 0x000fea0003800000 */
[----:B------:R-:W-:Y:S05]  /*8570*/  BRA `(.L_x_141) ;  /* 0x00000000002c7947 */ /* 0x000fea0003800000 */
.L_x_142:
[----:B------:R-:W-:Y:S01]  /*8580*/  ISETP.NE.AND P0, PT, R74, RZ, PT ;  /* 0x000000ff4a00720c */ /* 0x000fe20003f05270 */
[----:B------:R-:W-:-:S12]  /*8590*/  BSSY.RECONVERGENT B0, `(.L_x_141) ;  /* 0x0000009000007945 */ /* 0x000fd80003800200 */
[----:B------:R-:W-:Y:S05]  /*85a0*/  @P0 BRA `(.L_x_143) ;  /* 0x0000000000140947 */ /* 0x000fea0003800000 */
[----:B------:R-:W2:Y:S02]  /*85b0*/  LDCU.64 UR4, c[0x0][0x888] ;  /* 0x00011100ff0477ac */ /* 0x000ea40008000a00 */
[----:B--2---:R-:W-:-:S04]  /*85c0*/  ISETP.NE.U32.AND P0, PT, RZ, UR4, PT ;  /* 0x00000004ff007c0c */ /* 0x004fc8000bf05070 */
[----:B------:R-:W-:-:S13]  /*85d0*/  ISETP.NE.AND.EX P0, PT, RZ, UR5, PT, P0 ;  /* 0x00000005ff007c0c */ /* 0x000fda000bf05300 */
[----:B------:R-:W-:Y:S05]  /*85e0*/  @!P0 EXIT ;  /* 0x000000000000894d */ /* 0x000fea0003800000 */
[----:B------:R-:W-:Y:S05]  /*85f0*/  BRA `(.L_x_144) ;  /* 0x0000000000087947 */ /* 0x000fea0003800000 */
.L_x_143:
[----:B------:R-:W-:-:S13]  /*8600*/  FSETP.NEU.AND P0, PT, R35, RZ, PT ;  /* 0x000000ff2300720b */ /* 0x000fda0003f0d000 */
[----:B------:R-:W-:Y:S05]  /*8610*/  @!P0 EXIT ;  /* 0x000000000000894d */ /* 0x000fea0003800000 */
.L_x_144:
[----:B------:R-:W-:Y:S05]  /*8620*/  BSYNC.RECONVERGENT B0 ;  /* 0x0000000000007941 */ /* 0x000fea0003800200 */
.L_x_141:
[----:B------:R-:W-:Y:S01]  /*8630*/  ULEA UR4, UR51, UR48, 0x3 ;  /* 0x0000003033047291 */ /* 0x000fe2000f8e18ff */
[----:B------:R-:W-:-:S04]  /*8640*/  DEPBAR.LE SB0, 0x0 ;  /* 0x000080000000791a */ /* 0x000fc80000000000 */
[----:B------:R-:W-:-:S04]  /*8650*/  UIADD3 UR4, UPT, UPT, UR4, 0x130, URZ ;  /* 0x0000013004047890 */ /* 0x000fc8000fffe0ff */
[----:B------:R-:W-:-:S09]  /*8660*/  UPRMT UR4, UR37, 0x654, UR4 ;  /* 0x0000065425047896 */ /* 0x000fd20008000004 */
[----:B------:R-:W-:Y:S01]  /*8670*/  SYNCS.ARRIVE.TRANS64.RED.A1T0 RZ, [UR4], RZ ;  /* 0x000000ffffff79a7 */ /* 0x000fe20008100404 */
[----:B------:R-:W-:Y:S05]  /*8680*/  EXIT ;  /* 0x000000000000794d */ /* 0x000fea0003800000 */
.L_x_20:
[----:B--2---:R2:W1:Y:S02]  /*8690*/  SYNCS.PHASECHK.TRANS64.TRYWAIT P0, [R3+URZ+0x1d0], R2 ;  /* 0x0001d002030075a7 */ /* 0x00446400080011ff */
[----:B-1----:R-:W-:Y:S05]  /*86a0*/  @!P0 NANOSLEEP.SYNCS 0x989680 ;  /* 0x009896800000895d */ /* 0x002fea0003900000 */
[----:B------:R-:W1:Y:S02]  /*86b0*/  @!P0 SYNCS.PHASECHK.TRANS64 P0, [R3+URZ+0x1d0], R2 ;  /* 0x0001d002030085a7 */ /* 0x000e6400080010ff */
[----:B-1----:R-:W-:Y:S05]  /*86c0*/  @!P0 BRA `(.L_x_20) ;  /* 0xfffffffc00f08947 */ /* 0x002fea000383ffff */
[----:B------:R-:W-:Y:S05]  /*86d0*/  BRA `(.L_x_145) ;  /* 0xffffff9000387947 */ /* 0x000fea000383ffff */
.L_x_23:
[----:B-1----:R-:W-:-:S07]  /*86e0*/  MOV R2, UR33 ;  /* 0x0000002100027c02 */ /* 0x002fce0008000f00 */
.L_x_146:
[----:B-1----:R1:W2:Y:S02]  /*86f0*/  SYNCS.PHASECHK.TRANS64.TRYWAIT P0, [R2+URZ+0x88], R5 ;  /* 0x00008805020075a7 */ /* 0x0022a400080011ff */
[----:B--2---:R-:W-:Y:S05]  /*8700*/  @!P0 NANOSLEEP.SYNCS 0x989680 ;  /* 0x009896800000895d */ /* 0x004fea0003900000 */
[----:B------:R-:W2:Y:S02]  /*8710*/  @!P0 SYNCS.PHASECHK.TRANS64 P0, [R2+URZ+0x88], R5 ;  /* 0x00008805020085a7 */ /* 0x000ea400080010ff */
[----:B--2---:R-:W-:Y:S05]  /*8720*/  @!P0 BRA `(.L_x_146) ;  /* 0xfffffffc00f08947 */ /* 0x004fea000383ffff */
[----:B------:R-:W-:Y:S05]  /*8730*/  BRA `(.L_x_22) ;  /* 0xffffff9000887947 */ /* 0x000fea000383ffff */
.L_x_29:
[----:B-1----:R-:W-:-:S07]  /*8740*/  MOV R2, UR17 ;  /* 0x0000001100027c02 */ /* 0x002fce0008000f00 */
.L_x_147:
[----:B-1----:R1:W2:Y:S02]  /*8750*/  SYNCS.PHASECHK.TRANS64.TRYWAIT P0, [R2+URZ+0x88], R5 ;  /* 0x00008805020075a7 */ /* 0x0022a400080011ff */
[----:B--2---:R-:W-:Y:S05]  /*8760*/  @!P0 NANOSLEEP.SYNCS 0x989680 ;  /* 0x009896800000895d */ /* 0x004fea0003900000 */
[----:B------:R-:W2:Y:S02]  /*8770*/  @!P0 SYNCS.PHASECHK.TRANS64 P0, [R2+URZ+0x88], R5 ;  /* 0x00008805020085a7 */ /* 0x000ea400080010ff */
[----:B--2---:R-:W-:Y:S05]  /*8780*/  @!P0 BRA `(.L_x_147) ;  /* 0xfffffffc00f08947 */ /* 0x004fea000383ffff */
[----:B------:R-:W-:Y:S05]  /*8790*/  BRA `(.L_x_28) ;  /* 0xffffff9400307947 */ /* 0x000fea000383ffff */
.L_x_33:
[----:B-1----:R1:W2:Y:S02]  /*87a0*/  SYNCS.PHASECHK.TRANS64.TRYWAIT P0, [R2+URZ+0x160], R3 ;  /* 0x00016003020075a7 */ /* 0x0022a400080011ff */
[----:B--2---:R-:W-:Y:S05]  /*87b0*/  @!P0 NANOSLEEP.SYNCS 0x989680 ;  /* 0x009896800000895d */ /* 0x004fea0003900000 */
[----:B------:R-:W2:Y:S02]  /*87c0*/  @!P0 SYNCS.PHASECHK.TRANS64 P0, [R2+URZ+0x160], R3 ;  /* 0x00016003020085a7 */ /* 0x000ea400080010ff */
[----:B--2---:R-:W-:Y:S05]  /*87d0*/  @!P0 BRA `(.L_x_33) ;  /* 0xfffffffc00f08947 */ /* 0x004fea000383ffff */
[----:B------:R-:W-:Y:S05]  /*87e0*/  BRA `(.L_x_148) ;  /* 0xffffff9400c07947 */ /* 0x000fea000383ffff */
.L_x_37:
[----:B----4-:R-:W-:-:S07]  /*87f0*/  MOV R0, UR5 ;  /* 0x0000000500007c02 */ /* 0x010fce0008000f00 */
.L_x_149:
[----:B-1----:R1:W2:Y:S02]  /*8800*/  SYNCS.PHASECHK.TRANS64.TRYWAIT P0, [R0+URZ], R3 ;  /* 0x00000003000075a7 */ /* 0x0022a400080011ff */
[----:B--2---:R-:W-:Y:S05]  /*8810*/  @!P0 NANOSLEEP.SYNCS 0x989680 ;  /* 0x009896800000895d */ /* 0x004fea0003900000 */
[----:B------:R-:W2:Y:S02]  /*8820*/  @!P0 SYNCS.PHASECHK.TRANS64 P0, [R0+URZ], R3 ;  /* 0x00000003000085a7 */ /* 0x000ea400080010ff */
[----:B--2---:R-:W-:Y:S05]  /*8830*/  @!P0 BRA `(.L_x_149) ;  /* 0xfffffffc00f08947 */ /* 0x004fea000383ffff */
[----:B------:R-:W-:Y:S05]  /*8840*/  BRA `(.L_x_150) ;  /* 0xffffff9c00307947 */ /* 0x000fea000383ffff */
.L_x_38:
[----:B----4-:R-:W-:-:S07]  /*8850*/  MOV R0, UR5 ;  /* 0x0000000500007c02 */ /* 0x010fce0008000f00 */
.L_x_151:
[----:B-1----:R1:W2:Y:S02]  /*8860*/  SYNCS.PHASECHK.TRANS64.TRYWAIT P0, [R0+URZ], R3 ;  /* 0x00000003000075a7 */ /* 0x0022a400080011ff */
[----:B--2---:R-:W-:Y:S05]  /*8870*/  @!P0 NANOSLEEP.SYNCS 0x989680 ;  /* 0x009896800000895d */ /* 0x004fea0003900000 */
[----:B------:R-:W2:Y:S02]  /*8880*/  @!P0 SYNCS.PHASECHK.TRANS64 P0, [R0+URZ], R3 ;  /* 0x00000003000085a7 */ /* 0x000ea400080010ff */
[----:B--2---:R-:W-:Y:S05]  /*8890*/  @!P0 BRA `(.L_x_151) ;  /* 0xfffffffc00f08947 */ /* 0x004fea000383ffff */
[----:B------:R-:W-:Y:S05]  /*88a0*/  BRA `(.L_x_152) ;  /* 0xffffff9c003c7947 */ /* 0x000fea000383ffff */
.L_x_39:
[----:B----4-:R-:W-:-:S07]  /*88b0*/  MOV R0, UR5 ;  /* 0x0000000500007c02 */ /* 0x010fce0008000f00 */
.L_x_153:
[----:B-1----:R1:W2:Y:S02]  /*88c0*/  SYNCS.PHASECHK.TRANS64.TRYWAIT P0, [R0+URZ], R3 ;  /* 0x00000003000075a7 */ /* 0x0022a400080011ff */
[----:B--2---:R-:W-:Y:S05]  /*88d0*/  @!P0 NANOSLEEP.SYNCS 0x989680 ;  /* 0x009896800000895d */ /* 0x004fea0003900000 */
[----:B------:R-:W2:Y:S02]  /*88e0*/  @!P0 SYNCS.PHASECHK.TRANS64 P0, [R0+URZ], R3 ;  /* 0x00000003000085a7 */ /* 0x000ea400080010ff */
[----:B--2---:R-:W-:Y:S05]  /*88f0*/  @!P0 BRA `(.L_x_153) ;  /* 0xfffffffc00f08947 */ /* 0x004fea000383ffff */
[----:B------:R-:W-:Y:S05]  /*8900*/  BRA `(.L_x_154) ;  /* 0xffffff9c00487947 */ /* 0x000fea000383ffff */
.L_x_40:
[----:B----4-:R-:W-:-:S07]  /*8910*/  MOV R0, UR5 ;  /* 0x0000000500007c02 */ /* 0x010fce0008000f00 */
.L_x_155:
[----:B-1----:R1:W2:Y:S02]  /*8920*/  SYNCS.PHASECHK.TRANS64.TRYWAIT P0, [R0+URZ], R3 ;  /* 0x00000003000075a7 */ /* 0x0022a400080011ff */
[----:B--2---:R-:W-:Y:S05]  /*8930*/  @!P0 NANOSLEEP.SYNCS 0x989680 ;  /* 0x009896800000895d */ /* 0x004fea0003900000 */
[----:B------:R-:W2:Y:S02]  /*8940*/  @!P0 SYNCS.PHASECHK.TRANS64 P0, [R0+URZ], R3 ;  /* 0x00000003000085a7 */ /* 0x000ea400080010ff */
[----:B--2---:R-:W-:Y:S05]  /*8950*/  @!P0 BRA `(.L_x_155) ;  /* 0xfffffffc00f08947 */ /* 0x004fea000383ffff */
[----:B------:R-:W-:Y:S05]  /*8960*/  BRA `(.L_x_156) ;  /* 0xffffff9c00547947 */ /* 0x000fea000383ffff */
.L_x_41:
[----:B----4-:R-:W-:-:S07]  /*8970*/  MOV R0, UR5 ;  /* 0x0000000500007c02 */ /* 0x010fce0008000f00 */
.L_x_157:
[----:B-1----:R1:W2:Y:S02]  /*8980*/  SYNCS.PHASECHK.TRANS64.TRYWAIT P0, [R0+URZ], R3 ;  /* 0x00000003000075a7 */ /* 0x0022a400080011ff */
[----:B--2---:R-:W-:Y:S05]  /*8990*/  @!P0 NANOSLEEP.SYNCS 0x989680 ;  /* 0x009896800000895d */ /* 0x004fea0003900000 */
[----:B------:R-:W2:Y:S02]  /*89a0*/  @!P0 SYNCS.PHASECHK.TRANS64 P0, [R0+URZ], R3 ;  /* 0x00000003000085a7 */ /* 0x000ea400080010ff */
[----:B--2---:R-:W-:Y:S05]  /*89b0*/  @!P0 BRA `(.L_x_157) ;  /* 0xfffffffc00f08947 */ /* 0x004fea000383ffff */
[----:B------:R-:W-:Y:S05]  /*89c0*/  BRA `(.L_x_158) ;  /* 0xffffff9c00607947 */ /* 0x000fea000383ffff */
.L_x_42:
[----:B----4-:R-:W-:-:S07]  /*89d0*/  MOV R0, UR5 ;  /* 0x0000000500007c02 */ /* 0x010fce0008000f00 */
.L_x_159:
[----:B-1----:R1:W2:Y:S02]  /*89e0*/  SYNCS.PHASECHK.TRANS64.TRYWAIT P0, [R0+URZ], R3 ;  /* 0x00000003000075a7 */ /* 0x0022a400080011ff */
[----:B--2---:R-:W-:Y:S05]  /*89f0*/  @!P0 NANOSLEEP.SYNCS 0x989680 ;  /* 0x009896800000895d */ /* 0x004fea0003900000 */
[----:B------:R-:W2:Y:S02]  /*8a00*/  @!P0 SYNCS.PHASECHK.TRANS64 P0, [R0+URZ], R3 ;  /* 0x00000003000085a7 */ /* 0x000ea400080010ff */
[----:B--2---:R-:W-:Y:S05]  /*8a10*/  @!P0 BRA `(.L_x_159) ;  /* 0xfffffffc00f08947 */ /* 0x004fea000383ffff */
[----:B------:R-:W-:Y:S05]  /*8a20*/  BRA `(.L_x_160) ;  /* 0xffffff9c006c7947 */ /* 0x000fea000383ffff */
.L_x_43:
[----:B----4-:R-:W-:-:S07]  /*8a30*/  MOV R0, UR5 ;  /* 0x0000000500007c02 */ /* 0x010fce0008000f00 */
.L_x_161:
[----:B-1----:R1:W2:Y:S02]  /*8a40*/  SYNCS.PHASECHK.TRANS64.TRYWAIT P0, [R0+URZ], R3 ;  /* 0x00000003000075a7 */ /* 0x0022a400080011ff */
[----:B--2---:R-:W-:Y:S05]  /*8a50*/  @!P0 NANOSLEEP.SYNCS 0x989680 ;  /* 0x009896800000895d */ /* 0x004fea0003900000 */
[----:B------:R-:W2:Y:S02]  /*8a60*/  @!P0 SYNCS.PHASECHK.TRANS64 P0, [R0+URZ], R3 ;  /* 0x00000003000085a7 */ /* 0x000ea400080010ff */
[----:B--2---:R-:W-:Y:S05]  /*8a70*/  @!P0 BRA `(.L_x_161) ;  /* 0xfffffffc00f08947 */ /* 0x004fea000383ffff */
[----:B------:R-:W-:Y:S05]  /*8a80*/  BRA `(.L_x_162) ;  /* 0xffffff9c00787947 */ /* 0x000fea000383ffff */
.L_x_44:
[----:B----4-:R-:W-:-:S07]  /*8a90*/  MOV R0, UR5 ;  /* 0x0000000500007c02 */ /* 0x010fce0008000f00 */
.L_x_163:
[----:B-1----:R1:W2:Y:S02]  /*8aa0*/  SYNCS.PHASECHK.TRANS64.TRYWAIT P0, [R0+URZ], R3 ;  /* 0x00000003000075a7 */ /* 0x0022a400080011ff */
[----:B--2---:R-:W-:Y:S05]  /*8ab0*/  @!P0 NANOSLEEP.SYNCS 0x989680 ;  /* 0x009896800000895d */ /* 0x004fea0003900000 */
[----:B------:R-:W2:Y:S02]  /*8ac0*/  @!P0 SYNCS.PHASECHK.TRANS64 P0, [R0+URZ], R3 ;  /* 0x00000003000085a7 */ /* 0x000ea400080010ff */
[----:B--2---:R-:W-:Y:S05]  /*8ad0*/  @!P0 BRA `(.L_x_163) ;  /* 0xfffffffc00f08947 */ /* 0x004fea000383ffff */
[----:B------:R-:W-:Y:S05]  /*8ae0*/  BRA `(.L_x_164) ;  /* 0xffffff9c00847947 */ /* 0x000fea000383ffff */
.L_x_45:
[----:B----4-:R-:W-:-:S07]  /*8af0*/  MOV R0, UR5 ;  /* 0x0000000500007c02 */ /* 0x010fce0008000f00 */
.L_x_165:
[----:B-1----:R1:W2:Y:S02]  /*8b00*/  SYNCS.PHASECHK.TRANS64.TRYWAIT P0, [R0+URZ], R3 ;  /* 0x00000003000075a7 */ /* 0x0022a400080011ff */
[----:B--2---:R-:W-:Y:S05]  /*8b10*/  @!P0 NANOSLEEP.SYNCS 0x989680 ;  /* 0x009896800000895d */ /* 0x004fea0003900000 */
[----:B------:R-:W2:Y:S02]  /*8b20*/  @!P0 SYNCS.PHASECHK.TRANS64 P0, [R0+URZ], R3 ;  /* 0x00000003000085a7 */ /* 0x000ea400080010ff */
[----:B--2---:R-:W-:Y:S05]  /*8b30*/  @!P0 BRA `(.L_x_165) ;  /* 0xfffffffc00f08947 */ /* 0x004fea000383ffff */
[----:B------:R-:W-:Y:S05]  /*8b40*/  BRA `(.L_x_166) ;  /* 0xffffff9c00907947 */ /* 0x000fea000383ffff */
.L_x_46:
[----:B----4-:R-:W-:-:S07]  /*8b50*/  MOV R0, UR5 ;  /* 0x0000000500007c02 */ /* 0x010fce0008000f00 */
.L_x_167:
[----:B-1----:R1:W2:Y:S02]  /*8b60*/  SYNCS.PHASECHK.TRANS64.TRYWAIT P0, [R0+URZ], R3 ;  /* 0x00000003000075a7 */ /* 0x0022a400080011ff */
[----:B--2---:R-:W-:Y:S05]  /*8b70*/  @!P0 NANOSLEEP.SYNCS 0x989680 ;  /* 0x009896800000895d */ /* 0x004fea0003900000 */
[----:B------:R-:W2:Y:S02]  /*8b80*/  @!P0 SYNCS.PHASECHK.TRANS64 P0, [R0+URZ], R3 ;  /* 0x00000003000085a7 */ /* 0x000ea400080010ff */
[----:B--2---:R-:W-:Y:S05]  /*8b90*/  @!P0 BRA `(.L_x_167) ;  /* 0xfffffffc00f08947 */ /* 0x004fea000383ffff */
[----:B------:R-:W-:Y:S05]  /*8ba0*/  BRA `(.L_x_168) ;  /* 0xffffff9c009c7947 */ /* 0x000fea000383ffff */
.L_x_47:
[----:B----4-:R-:W-:-:S07]  /*8bb0*/  MOV R0, UR5 ;  /* 0x0000000500007c02 */ /* 0x010fce0008000f00 */
.L_x_169:
[----:B-1----:R1:W2:Y:S02]  /*8bc0*/  SYNCS.PHASECHK.TRANS64.TRYWAIT P0, [R0+URZ], R3 ;  /* 0x00000003000075a7 */ /* 0x0022a400080011ff */
[----:B--2---:R-:W-:Y:S05]  /*8bd0*/  @!P0 NANOSLEEP.SYNCS 0x989680 ;  /* 0x009896800000895d */ /* 0x004fea0003900000 */
[----:B------:R-:W2:Y:S02]  /*8be0*/  @!P0 SYNCS.PHASECHK.TRANS64 P0, [R0+URZ], R3 ;  /* 0x00000003000085a7 */ /* 0x000ea400080010ff */
[----:B--2---:R-:W-:Y:S05]  /*8bf0*/  @!P0 BRA `(.L_x_169) ;  /* 0xfffffffc00f08947 */ /* 0x004fea000383ffff */
[----:B------:R-:W-:Y:S05]  /*8c00*/  BRA `(.L_x_170) ;  /* 0xffffff9c00a87947 */ /* 0x000fea000383ffff */
.L_x_48:
[----:B----4-:R-:W-:-:S07]  /*8c10*/  MOV R0, UR5 ;  /* 0x0000000500007c02 */ /* 0x010fce0008000f00 */
.L_x_171:
[----:B-1----:R1:W2:Y:S02]  /*8c20*/  SYNCS.PHASECHK.TRANS64.TRYWAIT P0, [R0+URZ], R3 ;  /* 0x00000003000075a7 */ /* 0x0022a400080011ff */
[----:B--2---:R-:W-:Y:S05]  /*8c30*/  @!P0 NANOSLEEP.SYNCS 0x989680 ;  /* 0x009896800000895d */ /* 0x004fea0003900000 */
[----:B------:R-:W2:Y:S02]  /*8c40*/  @!P0 SYNCS.PHASECHK.TRANS64 P0, [R0+URZ], R3 ;  /* 0x00000003000085a7 */ /* 0x000ea400080010ff */
[----:B--2---:R-:W-:Y:S05]  /*8c50*/  @!P0 BRA `(.L_x_171) ;  /* 0xfffffffc00f08947 */ /* 0x004fea000383ffff */
[----:B------:R-:W-:Y:S05]  /*8c60*/  BRA `(.L_x_172) ;  /* 0xffffff9c00b47947 */ /* 0x000fea000383ffff */
.L_x_49:
[----:B----4-:R-:W-:-:S07]  /*8c70*/  MOV R0, UR5 ;  /* 0x0000000500007c02 */ /* 0x010fce0008000f00 */
.L_x_173:
[----:B-1----:R1:W2:Y:S02]  /*8c80*/  SYNCS.PHASECHK.TRANS64.TRYWAIT P0, [R0+URZ], R3 ;  /* 0x00000003000075a7 */ /* 0x0022a400080011ff */
[----:B--2---:R-:W-:Y:S05]  /*8c90*/  @!P0 NANOSLEEP.SYNCS 0x989680 ;  /* 0x009896800000895d */ /* 0x004fea0003900000 */
[----:B------:R-:W2:Y:S02]  /*8ca0*/  @!P0 SYNCS.PHASECHK.TRANS64 P0, [R0+URZ], R3 ;  /* 0x00000003000085a7 */ /* 0x000ea400080010ff */
[----:B--2---:R-:W-:Y:S05]  /*8cb0*/  @!P0 BRA `(.L_x_173) ;  /* 0xfffffffc00f08947 */ /* 0x004fea000383ffff */
[----:B------:R-:W-:Y:S05]  /*8cc0*/  BRA `(.L_x_174) ;  /* 0xffffff9c00c07947 */ /* 0x000fea000383ffff */
.L_x_50:
[----:B----4-:R-:W-:-:S07]  /*8cd0*/  MOV R0, UR5 ;  /* 0x0000000500007c02 */ /* 0x010fce0008000f00 */
.L_x_175:
[----:B-1----:R1:W2:Y:S02]  /*8ce0*/  SYNCS.PHASECHK.TRANS64.TRYWAIT P0, [R0+URZ], R3 ;  /* 0x00000003000075a7 */ /* 0x0022a400080011ff */
[----:B--2---:R-:W-:Y:S05]  /*8cf0*/  @!P0 NANOSLEEP.SYNCS 0x989680 ;  /* 0x009896800000895d */ /* 0x004fea0003900000 */
[----:B------:R-:W2:Y:S02]  /*8d00*/  @!P0 SYNCS.PHASECHK.TRANS64 P0, [R0+URZ], R3 ;  /* 0x00000003000085a7 */ /* 0x000ea400080010ff */
[----:B--2---:R-:W-:Y:S05]  /*8d10*/  @!P0 BRA `(.L_x_175) ;  /* 0xfffffffc00f08947 */ /* 0x004fea000383ffff */
[----:B------:R-:W-:Y:S05]  /*8d20*/  BRA `(.L_x_176) ;  /* 0xffffff9c00cc7947 */ /* 0x000fea000383ffff */
.L_x_51:
[----:B----4-:R-:W-:-:S07]  /*8d30*/  MOV R0, UR5 ;  /* 0x0000000500007c02 */ /* 0x010fce0008000f00 */
.L_x_177:
[----:B-1----:R1:W2:Y:S02]  /*8d40*/  SYNCS.PHASECHK.TRANS64.TRYWAIT P0, [R0+URZ], R3 ;  /* 0x00000003000075a7 */ /* 0x0022a400080011ff */
[----:B--2---:R-:W-:Y:S05]  /*8d50*/  @!P0 NANOSLEEP.SYNCS 0x989680 ;  /* 0x009896800000895d */ /* 0x004fea0003900000 */
[----:B------:R-:W2:Y:S02]  /*8d60*/  @!P0 SYNCS.PHASECHK.TRANS64 P0, [R0+URZ], R3 ;  /* 0x00000003000085a7 */ /* 0x000ea400080010ff */
[----:B--2---:R-:W-:Y:S05]  /*8d70*/  @!P0 BRA `(.L_x_177) ;  /* 0xfffffffc00f08947 */ /* 0x004fea000383ffff */
[----:B------:R-:W-:Y:S05]  /*8d80*/  BRA `(.L_x_178) ;  /* 0xffffff9c00d87947 */ /* 0x000fea000383ffff */
.L_x_52:
[----:B----4-:R-:W-:-:S07]  /*8d90*/  MOV R0, UR5 ;  /* 0x0000000500007c02 */ /* 0x010fce0008000f00 */
.L_x_179:
[----:B-1----:R1:W2:Y:S02]  /*8da0*/  SYNCS.PHASECHK.TRANS64.TRYWAIT P0, [R0+URZ], R3 ;  /* 0x00000003000075a7 */ /* 0x0022a400080011ff */
[----:B--2---:R-:W-:Y:S05]  /*8db0*/  @!P0 NANOSLEEP.SYNCS 0x989680 ;  /* 0x009896800000895d */ /* 0x004fea0003900000 */
[----:B------:R-:W2:Y:S02]  /*8dc0*/  @!P0 SYNCS.PHASECHK.TRANS64 P0, [R0+URZ], R3 ;  /* 0x00000003000085a7 */ /* 0x000ea400080010ff */
[----:B--2---:R-:W-:Y:S05]  /*8dd0*/  @!P0 BRA `(.L_x_179) ;  /* 0xfffffffc00f08947 */ /* 0x004fea000383ffff */
[----:B------:R-:W-:Y:S05]  /*8de0*/  BRA `(.L_x_180) ;  /* 0xffffff9c00e47947 */ /* 0x000fea000383ffff */
.L_x_55:
[----:B-1----:R1:W2:Y:S02]  /*8df0*/  SYNCS.PHASECHK.TRANS64.TRYWAIT P0, [R0+URZ+0x1c0], R5 ;  /* 0x0001c005000075a7 */ /* 0x0022a400080011ff */
[----:B--2---:R-:W-:Y:S05]  /*8e00*/  @!P0 NANOSLEEP.SYNCS 0x989680 ;  /* 0x009896800000895d */ /* 0x004fea0003900000 */
[----:B------:R-:W2:Y:S02]  /*8e10*/  @!P0 SYNCS.PHASECHK.TRANS64 P0, [R0+URZ+0x1c0], R5 ;  /* 0x0001c005000085a7 */ /* 0x000ea400080010ff */
[----:B--2---:R-:W-:Y:S05]  /*8e20*/  @!P0 BRA `(.L_x_55) ;  /* 0xfffffffc00f08947 */ /* 0x004fea000383ffff */
[----:B------:R-:W-:Y:S05]  /*8e30*/  BRA `(.L_x_181) ;  /* 0xffffffa000407947 */ /* 0x000fea000383ffff */
.L_x_56:
[----:B------:R-:W-:-:S07]  /*8e40*/  MOV R0, UR5 ;  /* 0x0000000500007c02 */ /* 0x000fce0008000f00 */
.L_x_182:
[----:B-1----:R1:W2:Y:S02]  /*8e50*/  SYNCS.PHASECHK.TRANS64.TRYWAIT P0, [R0+URZ+0x170], R5 ;  /* 0x00017005000075a7 */ /* 0x0022a400080011ff */
[----:B--2---:R-:W-:Y:S05]  /*8e60*/  @!P0 NANOSLEEP.SYNCS 0x989680 ;  /* 0x009896800000895d */ /* 0x004fea0003900000 */
[----:B------:R-:W2:Y:S02]  /*8e70*/  @!P0 SYNCS.PHASECHK.TRANS64 P0, [R0+URZ+0x170], R5 ;  /* 0x00017005000085a7 */ /* 0x000ea400080010ff */
[----:B--2---:R-:W-:Y:S05]  /*8e80*/  @!P0 BRA `(.L_x_182) ;  /* 0xfffffffc00f08947 */ /* 0x004fea000383ffff */
[----:B------:R-:W-:Y:S05]  /*8e90*/  BRA `(.L_x_183) ;  /* 0xffffffa000507947 */ /* 0x000fea000383ffff */
.L_x_57:
[----:B-1----:R1:W2:Y:S02]  /*8ea0*/  SYNCS.PHASECHK.TRANS64.TRYWAIT P1, [R0+URZ+0x160], R5 ;  /* 0x00016005000075a7 */ /* 0x0022a400080211ff */
[----:B--2---:R-:W-:Y:S05]  /*8eb0*/  @!P1 NANOSLEEP.SYNCS 0x989680 ;  /* 0x009896800000995d */ /* 0x004fea0003900000 */
[----:B------:R-:W2:Y:S02]  /*8ec0*/  @!P1 SYNCS.PHASECHK.TRANS64 P1, [R0+URZ+0x160], R5 ;  /* 0x00016005000095a7 */ /* 0x000ea400080210ff */
[----:B--2---:R-:W-:Y:S05]  /*8ed0*/  @!P1 BRA `(.L_x_57) ;  /* 0xfffffffc00f09947 */ /* 0x004fea000383ffff */
[----:B------:R-:W-:Y:S05]  /*8ee0*/  BRA `(.L_x_184) ;  /* 0xffffffa000807947 */ /* 0x000fea000383ffff */
.L_x_60:
[----:B------:R-:W-:-:S07]  /*8ef0*/  MOV R0, UR5 ;  /* 0x0000000500007c02 */ /* 0x000fce0008000f00 */
.L_x_185:
[----:B-1----:R1:W2:Y:S02]  /*8f00*/  SYNCS.PHASECHK.TRANS64.TRYWAIT P0, [R0+URZ+0x170], R3 ;  /* 0x00017003000075a7 */ /* 0x0022a400080011ff */
[----:B--2---:R-:W-:Y:S05]  /*8f10*/  @!P0 NANOSLEEP.SYNCS 0x989680 ;  /* 0x009896800000895d */ /* 0x004fea0003900000 */
[----:B------:R-:W2:Y:S02]  /*8f20*/  @!P0 SYNCS.PHASECHK.TRANS64 P0, [R0+URZ+0x170], R3 ;  /* 0x00017003000085a7 */ /* 0x000ea400080010ff */
[----:B--2---:R-:W-:Y:S05]  /*8f30*/  @!P0 BRA `(.L_x_185) ;  /* 0xfffffffc00f08947 */ /* 0x004fea000383ffff */
[----:B------:R-:W-:Y:S05]  /*8f40*/  BRA `(.L_x_59) ;  /* 0xffffffa000d47947 */ /* 0x000fea000383ffff */
.L_x_67:
[----:B-1----:R1:W2:Y:S02]  /*8f50*/  SYNCS.PHASECHK.TRANS64.TRYWAIT P1, [R0+URZ+0x160], R5 ;  /* 0x00016005000075a7 */ /* 0x0022a400080211ff */
[----:B--2---:R-:W-:Y:S05]  /*8f60*/  @!P1 NANOSLEEP.SYNCS 0x989680 ;  /* 0x009896800000995d */ /* 0x004fea0003900000 */
[----:B------:R-:W2:Y:S02]  /*8f70*/  @!P1 SYNCS.PHASECHK.TRANS64 P1, [R0+URZ+0x160], R5 ;  /* 0x00016005000095a7 */ /* 0x000ea400080210ff */
[----:B--2---:R-:W-:Y:S05]  /*8f80*/  @!P1 BRA `(.L_x_67) ;  /* 0xfffffffc00f09947 */ /* 0x004fea000383ffff */
[----:B------:R-:W-:Y:S05]  /*8f90*/  BRA `(.L_x_186) ;  /* 0xffffffa800307947 */ /* 0x000fea000383ffff */
.L_x_68:
[----:B------:R-:W-:-:S07]  /*8fa0*/  MOV R3, UR8 ;  /* 0x0000000800037c02 */ /* 0x000fce0008000f00 */
.L_x_187:
[----:B-1----:R1:W2:Y:S02]  /*8fb0*/  SYNCS.PHASECHK.TRANS64.TRYWAIT P0, [R3+URZ+0x1a0], R0 ;  /* 0x0001a000030075a7 */ /* 0x0022a400080011ff */
[----:B--2---:R-:W-:Y:S05]  /*8fc0*/  @!P0 NANOSLEEP.SYNCS 0x989680 ;  /* 0x009896800000895d */ /* 0x004fea0003900000 */
[----:B------:R-:W2:Y:S02]  /*8fd0*/  @!P0 SYNCS.PHASECHK.TRANS64 P0, [R3+URZ+0x1a0], R0 ;  /* 0x0001a000030085a7 */ /* 0x000ea400080010ff */
[----:B--2---:R-:W-:Y:S05]  /*8fe0*/  @!P0 BRA `(.L_x_187) ;  /* 0xfffffffc00f08947 */ /* 0x004fea000383ffff */
[----:B------:R-:W-:Y:S05]  /*8ff0*/  BRA `(.L_x_188) ;  /* 0xffffffa800807947 */ /* 0x000fea000383ffff */
.L_x_71:
[----:B------:R-:W-:Y:S07]  /*9000*/  MOV R0, UR7 ;  /* 0x0000000700007c02 */ /* 0x000fee0008000f00 */
.L_x_189:
[----:B-1----:R1:W2:Y:S02]  /*9010*/  SYNCS.PHASECHK.TRANS64.TRYWAIT P0, [R0+URZ], R3 ;  /* 0x00000003000075a7 */ /* 0x0022a400080011ff */
[----:B--2---:R-:W-:Y:S05]  /*9020*/  @!P0 NANOSLEEP.SYNCS 0x989680 ;  /* 0x009896800000895d */ /* 0x004fea0003900000 */
[----:B------:R-:W2:Y:S02]  /*9030*/  @!P0 SYNCS.PHASECHK.TRANS64 P0, [R0+URZ], R3 ;  /* 0x00000003000085a7 */ /* 0x000ea400080010ff */
[----:B--2---:R-:W-:Y:S05]  /*9040*/  @!P0 BRA `(.L_x_189) ;  /* 0xfffffffc00f08947 */ /* 0x004fea000383ffff */
[----:B------:R-:W-:Y:S05]  /*9050*/  BRA `(.L_x_70) ;  /* 0xffffffa8009c7947 */ /* 0x000fea000383ffff */
.L_x_74:
[----:B------:R-:W-:-:S07]  /*9060*/  MOV R0, UR5 ;  /* 0x0000000500007c02 */ /* 0x000fce0008000f00 */
.L_x_190:
[----:B--2---:R2:W3:Y:S02]  /*9070*/  SYNCS.PHASECHK.TRANS64.TRYWAIT P0, [R0+URZ], R3 ;  /* 0x00000003000075a7 */ /* 0x0044e400080011ff */
[----:B---3--:R-:W-:Y:S05]  /*9080*/  @!P0 NANOSLEEP.SYNCS 0x989680 ;  /* 0x009896800000895d */ /* 0x008fea0003900000 */
[----:B------:R-:W3:Y:S02]  /*9090*/  @!P0 SYNCS.PHASECHK.TRANS64 P0, [R0+URZ], R3 ;  /* 0x00000003000085a7 */ /* 0x000ee400080010ff */
[----:B---3--:R-:W-:Y:S05]  /*90a0*/  @!P0 BRA `(.L_x_190) ;  /* 0xfffffffc00f08947 */ /* 0x008fea000383ffff */
[----:B------:R-:W-:Y:S05]  /*90b0*/  BRA `(.L_x_191) ;  /* 0xffffffac00507947 */ /* 0x000fea000383ffff */
.L_x_75:
[----:B------:R-:W-:-:S07]  /*90c0*/  MOV R0, UR5 ;  /* 0x0000000500007c02 */ /* 0x000fce0008000f00 */
.L_x_192:
[----:B-1----:R1:W2:Y:S02]  /*90d0*/  SYNCS.PHASECHK.TRANS64.TRYWAIT P0, [R0+URZ], R3 ;  /* 0x00000003000075a7 */ /* 0x0022a400080011ff */
[----:B--2---:R-:W-:Y:S05]  /*90e0*/  @!P0 NANOSLEEP.SYNCS 0x989680 ;  /* 0x009896800000895d */ /* 0x004fea0003900000 */
[----:B------:R-:W2:Y:S02]  /*90f0*/  @!P0 SYNCS.PHASECHK.TRANS64 P0, [R0+URZ], R3 ;  /* 0x00000003000085a7 */ /* 0x000ea400080010ff */
[----:B--2---:R-:W-:Y:S05]  /*9100*/  @!P0 BRA `(.L_x_192) ;  /* 0xfffffffc00f08947 */ /* 0x004fea000383ffff */
[----:B------:R-:W-:Y:S05]  /*9110*/  BRA `(.L_x_193) ;  /* 0xffffffac005c7947 */ /* 0x000fea000383ffff */
.L_x_76:
[----:B------:R-:W-:-:S07]  /*9120*/  MOV R0, UR5 ;  /* 0x0000000500007c02 */ /* 0x000fce0008000f00 */
.L_x_194:
[----:B-1----:R1:W2:Y:S02]  /*9130*/  SYNCS.PHASECHK.TRANS64.TRYWAIT P0, [R0+URZ], R3 ;  /* 0x00000003000075a7 */ /* 0x0022a400080011ff */
[----:B--2---:R-:W-:Y:S05]  /*9140*/  @!P0 NANOSLEEP.SYNCS 0x989680 ;  /* 0x009896800000895d */ /* 0x004fea0003900000 */
[----:B------:R-:W2:Y:S02]  /*9150*/  @!P0 SYNCS.PHASECHK.TRANS64 P0, [R0+URZ], R3 ;  /* 0x00000003000085a7 */ /* 0x000ea400080010ff */
[----:B--2---:R-:W-:Y:S05]  /*9160*/  @!P0 BRA `(.L_x_194) ;  /* 0xfffffffc00f08947 */ /* 0x004fea000383ffff */
[----:B------:R-:W-:Y:S05]  /*9170*/  BRA `(.L_x_195) ;  /* 0xffffffac00687947 */ /* 0x000fea000383ffff */
.L_x_77:
[----:B------:R-:W-:-:S07]  /*9180*/  MOV R0, UR7 ;  /* 0x0000000700007c02 */ /* 0x000fce0008000f00 */
.L_x_196:
[----:B-1----:R1:W2:Y:S02]  /*9190*/  SYNCS.PHASECHK.TRANS64.TRYWAIT P0, [R0+URZ], R3 ;  /* 0x00000003000075a7 */ /* 0x0022a400080011ff */
[----:B--2---:R-:W-:Y:S05]  /*91a0*/  @!P0 NANOSLEEP.SYNCS 0x989680 ;  /* 0x009896800000895d */ /* 0x004fea0003900000 */
[----:B------:R-:W2:Y:S02]  /*91b0*/  @!P0 SYNCS.PHASECHK.TRANS64 P0, [R0+URZ], R3 ;  /* 0x00000003000085a7 */ /* 0x000ea400080010ff */
[----:B--2---:R-:W-:Y:S05]  /*91c0*/  @!P0 BRA `(.L_x_196) ;  /* 0xfffffffc00f08947 */ /* 0x004fea000383ffff */
[----:B------:R-:W-:Y:S05]  /*91d0*/  BRA `(.L_x_197) ;  /* 0xffffffac00747947 */ /* 0x000fea000383ffff */
.L_x_82:
[----:B--2---:R2:W3:Y:S02]  /*91e0*/  SYNCS.PHASECHK.TRANS64.TRYWAIT P0, [R0+URZ+0x160], R3 ;  /* 0x00016003000075a7 */ /* 0x0044e400080011ff */
[----:B---3--:R-:W-:Y:S05]  /*91f0*/  @!P0 NANOSLEEP.SYNCS 0x989680 ;  /* 0x009896800000895d */ /* 0x008fea0003900000 */
[----:B------:R-:W3:Y:S02]  /*9200*/  @!P0 SYNCS.PHASECHK.TRANS64 P0, [R0+URZ+0x160], R3 ;  /* 0x00016003000085a7 */ /* 0x000ee400080010ff */
[----:B---3--:R-:W-:Y:S05]  /*9210*/  @!P0 BRA `(.L_x_82) ;  /* 0xfffffffc00f08947 */ /* 0x008fea000383ffff */
[----:B------:R-:W-:Y:S05]  /*9220*/  BRA `(.L_x_198) ;  /* 0xffffffb000807947 */ /* 0x000fea000383ffff */
.L_x_85:
[----:B------:R-:W-:Y:S07]  /*9230*/  MOV R0, UR7 ;  /* 0x0000000700007c02 */ /* 0x000fee0008000f00 */
.L_x_199:
[----:B--2---:R2:W3:Y:S02]  /*9240*/  SYNCS.PHASECHK.TRANS64.TRYWAIT P0, [R0+URZ+0x158], R3 ;  /* 0x00015803000075a7 */ /* 0x0044e400080011ff */
[----:B---3--:R-:W-:Y:S05]  /*9250*/  @!P0 NANOSLEEP.SYNCS 0x989680 ;  /* 0x009896800000895d */ /* 0x008fea0003900000 */
[----:B------:R-:W3:Y:S02]  /*9260*/  @!P0 SYNCS.PHASECHK.TRANS64 P0, [R0+URZ+0x158], R3 ;  /* 0x00015803000085a7 */ /* 0x000ee400080010ff */
[----:B---3--:R-:W-:Y:S05]  /*9270*/  @!P0 BRA `(.L_x_199) ;  /* 0xfffffffc00f08947 */ /* 0x008fea000383ffff */
[----:B------:R-:W-:Y:S05]  /*9280*/  BRA `(.L_x_84) ;  /* 0xffffffb400607947 */ /* 0x000fea000383ffff */
.L_x_88:
[----:B------:R-:W-:Y:S07]  /*9290*/  MOV R3, UR7 ;  /* 0x0000000700037c02 */ /* 0x000fee0008000f00 */
.L_x_200:
[----:B-1----:R1:W2:Y:S02]  /*92a0*/  SYNCS.PHASECHK.TRANS64.TRYWAIT P0, [R3+URZ+0x130], R12 ;  /* 0x0001300c030075a7 */ /* 0x0022a400080011ff */
[----:B--2---:R-:W-:Y:S05]  /*92b0*/  @!P0 NANOSLEEP.SYNCS 0x989680 ;  /* 0x009896800000895d */ /* 0x004fea0003900000 */
[----:B------:R-:W2:Y:S02]  /*92c0*/  @!P0 SYNCS.PHASECHK.TRANS64 P0, [R3+URZ+0x130], R12 ;  /* 0x0001300c030085a7 */ /* 0x000ea400080010ff */
[----:B--2---:R-:W-:Y:S05]  /*92d0*/  @!P0 BRA `(.L_x_200) ;  /* 0xfffffffc00f08947 */ /* 0x004fea000383ffff */
[----:B------:R-:W-:Y:S05]  /*92e0*/  BRA `(.L_x_201) ;  /* 0xffffffb400d87947 */ /* 0x000fea000383ffff */
.L_x_89:
[----:B-1----:R-:W-:Y:S07]  /*92f0*/  MOV R3, UR7 ;  /* 0x0000000700037c02 */ /* 0x002fee0008000f00 */
.L_x_202:
[----:B-1----:R1:W2:Y:S02]  /*9300*/  SYNCS.PHASECHK.TRANS64.TRYWAIT P0, [R3+URZ+0x138], R12 ;  /* 0x0001380c030075a7 */ /* 0x0022a400080011ff */
[----:B--2---:R-:W-:Y:S05]  /*9310*/  @!P0 NANOSLEEP.SYNCS 0x989680 ;  /* 0x009896800000895d */ /* 0x004fea0003900000 */
[----:B------:R-:W2:Y:S02]  /*9320*/  @!P0 SYNCS.PHASECHK.TRANS64 P0, [R3+URZ+0x138], R12 ;  /* 0x0001380c030085a7 */ /* 0x000ea400080010ff */
[----:B--2---:R-:W-:Y:S05]  /*9330*/  @!P0 BRA `(.L_x_202) ;  /* 0xfffffffc00f08947 */ /* 0x004fea000383ffff */
[----:B------:R-:W-:Y:S05]  /*9340*/  BRA `(.L_x_203) ;  /* 0xffffffb800147947 */ /* 0x000fea000383ffff */
.L_x_90:
[----:B-1----:R-:W-:Y:S07]  /*9350*/  MOV R3, UR7 ;  /* 0x0000000700037c02 */ /* 0x002fee0008000f00 */
.L_x_204:
[----:B-1----:R1:W2:Y:S02]  /*9360*/  SYNCS.PHASECHK.TRANS64.TRYWAIT P0, [R3+URZ+0x140], R12 ;  /* 0x0001400c030075a7 */ /* 0x0022a400080011ff */
[----:B--2---:R-:W-:Y:S05]  /*9370*/  @!P0 NANOSLEEP.SYNCS 0x989680 ;  /* 0x009896800000895d */ /* 0x004fea0003900000 */
[----:B------:R-:W2:Y:S02]  /*9380*/  @!P0 SYNCS.PHASECHK.TRANS64 P0, [R3+URZ+0x140], R12 ;  /* 0x0001400c030085a7 */ /* 0x000ea400080010ff */
[----:B--2---:R-:W-:Y:S05]  /*9390*/  @!P0 BRA `(.L_x_204) ;  /* 0xfffffffc00f08947 */ /* 0x004fea000383ffff */
[----:B------:R-:W-:Y:S05]  /*93a0*/  BRA `(.L_x_205) ;  /* 0xffffffb8005c7947 */ /* 0x000fea000383ffff */
.L_x_91:
[----:B------:R-:W-:Y:S07]  /*93b0*/  MOV R3, UR7 ;  /* 0x0000000700037c02 */ /* 0x000fee0008000f00 */
.L_x_206:
[----:B-1----:R1:W2:Y:S02]  /*93c0*/  SYNCS.PHASECHK.TRANS64.TRYWAIT P0, [R3+URZ+0x148], R12 ;  /* 0x0001480c030075a7 */ /* 0x0022a400080011ff */
[----:B--2---:R-:W-:Y:S05]  /*93d0*/  @!P0 NANOSLEEP.SYNCS 0x989680 ;  /* 0x009896800000895d */ /* 0x004fea0003900000 */
[----:B------:R-:W2:Y:S02]  /*93e0*/  @!P0 SYNCS.PHASECHK.TRANS64 P0, [R3+URZ+0x148], R12 ;  /* 0x0001480c030085a7 */ /* 0x000ea400080010ff */
[----:B--2---:R-:W-:Y:S05]  /*93f0*/  @!P0 BRA `(.L_x_206) ;  /* 0xfffffffc00f08947 */ /* 0x004fea000383ffff */
[----:B------:R-:W-:Y:S05]  /*9400*/  BRA `(.L_x_207) ;  /* 0xffffffb800e47947 */ /* 0x000fea000383ffff */
.L_x_93:
[----:B------:R-:W-:-:S07]  /*9410*/  MOV R0, UR7 ;  /* 0x0000000700007c02 */ /* 0x000fce0008000f00 */
.L_x_208:
[----:B-1----:R1:W3:Y:S02]  /*9420*/  SYNCS.PHASECHK.TRANS64.TRYWAIT P0, [R0+URZ+0x130], R3 ;  /* 0x00013003000075a7 */ /* 0x0022e400080011ff */
[----:B---3--:R-:W-:Y:S05]  /*9430*/  @!P0 NANOSLEEP.SYNCS 0x989680 ;  /* 0x009896800000895d */ /* 0x008fea0003900000 */
[----:B------:R-:W3:Y:S02]  /*9440*/  @!P0 SYNCS.PHASECHK.TRANS64 P0, [R0+URZ+0x130], R3 ;  /* 0x00013003000085a7 */ /* 0x000ee400080010ff */
[----:B---3--:R-:W-:Y:S05]  /*9450*/  @!P0 BRA `(.L_x_208) ;  /* 0xfffffffc00f08947 */ /* 0x008fea000383ffff */
[----:B------:R-:W-:Y:S05]  /*9460*/  BRA `(.L_x_209) ;  /* 0xffffffbc00547947 */ /* 0x000fea000383ffff */
.L_x_94:
[----:B-1----:R-:W-:-:S07]  /*9470*/  MOV R0, UR7 ;  /* 0x0000000700007c02 */ /* 0x002fce0008000f00 */
.L_x_210:
[----:B-1----:R1:W3:Y:S02]  /*9480*/  SYNCS.PHASECHK.TRANS64.TRYWAIT P0, [R0+URZ+0x138], R3 ;  /* 0x00013803000075a7 */ /* 0x0022e400080011ff */
[----:B---3--:R-:W-:Y:S05]  /*9490*/  @!P0 NANOSLEEP.SYNCS 0x989680 ;  /* 0x009896800000895d */ /* 0x008fea0003900000 */
[----:B------:R-:W3:Y:S02]  /*94a0*/  @!P0 SYNCS.PHASECHK.TRANS64 P0, [R0+URZ+0x138], R3 ;  /* 0x00013803000085a7 */ /* 0x000ee400080010ff */
[----:B---3--:R-:W-:Y:S05]  /*94b0*/  @!P0 BRA `(.L_x_210) ;  /* 0xfffffffc00f08947 */ /* 0x008fea000383ffff */
[----:B------:R-:W-:Y:S05]  /*94c0*/  BRA `(.L_x_211) ;  /* 0xffffffbc00447947 */ /* 0x000fea000383ffff */
.L_x_95:
[----:B-1----:R-:W-:-:S07]  /*94d0*/  MOV R0, UR7 ;  /* 0x0000000700007c02 */ /* 0x002fce0008000f00 */
.L_x_212:
[----:B-1----:R1:W3:Y:S02]  /*94e0*/  SYNCS.PHASECHK.TRANS64.TRYWAIT P0, [R0+URZ+0x140], R3 ;  /* 0x00014003000075a7 */ /* 0x0022e400080011ff */
[----:B---3--:R-:W-:Y:S05]  /*94f0*/  @!P0 NANOSLEEP.SYNCS 0x989680 ;  /* 0x009896800000895d */ /* 0x008fea0003900000 */
[----:B------:R-:W3:Y:S02]  /*9500*/  @!P0 SYNCS.PHASECHK.TRANS64 P0, [R0+URZ+0x140], R3 ;  /* 0x00014003000085a7 */ /* 0x000ee400080010ff */
[----:B---3--:R-:W-:Y:S05]  /*9510*/  @!P0 BRA `(.L_x_212) ;  /* 0xfffffffc00f08947 */ /* 0x008fea000383ffff */
[----:B------:R-:W-:Y:S05]  /*9520*/  BRA `(.L_x_213) ;  /* 0xffffffbc00347947 */ /* 0x000fea000383ffff */
.L_x_97:
[----:B--2---:R2:W4:Y:S02]  /*9530*/  SYNCS.PHASECHK.TRANS64.TRYWAIT P0, [R0+URZ+0x160], R3 ;  /* 0x00016003000075a7 */ /* 0x00452400080011ff */
[----:B----4-:R-:W-:Y:S05]  /*9540*/  @!P0 NANOSLEEP.SYNCS 0x989680 ;  /* 0x009896800000895d */ /* 0x010fea0003900000 */
[----:B------:R-:W4:Y:S02]  /*9550*/  @!P0 SYNCS.PHASECHK.TRANS64 P0, [R0+URZ+0x160], R3 ;  /* 0x00016003000085a7 */ /* 0x000f2400080010ff */
[----:B----4-:R-:W-:Y:S05]  /*9560*/  @!P0 BRA `(.L_x_97) ;  /* 0xfffffffc00f08947 */ /* 0x010fea000383ffff */
[----:B------:R-:W-:Y:S05]  /*9570*/  BRA `(.L_x_214) ;  /* 0xffffffc000087947 */ /* 0x000fea000383ffff */
.L_x_108:
[----:B-1----:R-:W-:Y:S04]  /*9580*/  MOV R2, UR48 ;  /* 0x0000003000027c02 */ /* 0x002fe80008000f00 */
[----:B------:R1:W3:Y:S03]  /*9590*/  SYNCS.PHASECHK.TRANS64.TRYWAIT P1, [R2+URZ+0x110], R3 ;  /* 0x00011003020075a7 */ /* 0x0002e600080211ff */
[----:B---3--:R-:W-:Y:S05]  /*95a0*/  @!P1 NANOSLEEP.SYNCS 0x989680 ;  /* 0x009896800000995d */ /* 0x008fea0003900000 */
[----:B------:R-:W3:Y:S02]  /*95b0*/  @!P1 SYNCS.PHASECHK.TRANS64 P1, [R2+URZ+0x110], R3 ;  /* 0x00011003020095a7 */ /* 0x000ee400080210ff */
[----:B---3--:R-:W-:Y:S05]  /*95c0*/  @!P1 BRA `(.L_x_108) ;  /* 0xfffffffc00ec9947 */ /* 0x008fea000383ffff */
[----:B------:R-:W-:Y:S05]  /*95d0*/  BRA `(.L_x_107) ;  /* 0xffffffcc00147947 */ /* 0x000fea000383ffff */
.L_x_110:
[----:B-1----:R1:W4:Y:S02]  /*95e0*/  SYNCS.PHASECHK.TRANS64.TRYWAIT P0, [R79+URZ+0x180], R0 ;  /* 0x000180004f0075a7 */ /* 0x00232400080011ff */
[----:B----4-:R-:W-:Y:S05]  /*95f0*/  @!P0 NANOSLEEP.SYNCS 0x989680 ;  /* 0x009896800000895d */ /* 0x010fea0003900000 */
[----:B------:R-:W4:Y:S02]  /*9600*/  @!P0 SYNCS.PHASECHK.TRANS64 P0, [R79+URZ+0x180], R0 ;  /* 0x000180004f0085a7 */ /* 0x000f2400080010ff */
[----:B----4-:R-:W-:Y:S05]  /*9610*/  @!P0 BRA `(.L_x_110) ;  /* 0xfffffffc00f08947 */ /* 0x010fea000383ffff */
[----:B------:R-:W-:Y:S05]  /*9620*/  BRA `(.L_x_109) ;  /* 0xffffffcc00387947 */ /* 0x000fea000383ffff */
.L_x_119:
[----:B--2---:R2:W4:Y:S02]  /*9630*/  SYNCS.PHASECHK.TRANS64.TRYWAIT P0, [R3+URZ+0x110], R0 ;  /* 0x00011000030075a7 */ /* 0x00452400080011ff */
[----:B----4-:R-:W-:Y:S05]  /*9640*/  @!P0 NANOSLEEP.SYNCS 0x989680 ;  /* 0x009896800000895d */ /* 0x010fea0003900000 */
[----:B------:R-:W4:Y:S02]  /*9650*/  @!P0 SYNCS.PHASECHK.TRANS64 P0, [R3+URZ+0x110], R0 ;  /* 0x00011000030085a7 */ /* 0x000f2400080010ff */
[----:B----4-:R-:W-:Y:S05]  /*9660*/  @!P0 BRA `(.L_x_119) ;  /* 0xfffffffc00f08947 */ /* 0x010fea000383ffff */
[----:B------:R-:W-:Y:S05]  /*9670*/  BRA `(.L_x_118) ;  /* 0xffffffd400247947 */ /* 0x000fea000383ffff */
.L_x_127:
[----:B--2---:R2:W4:Y:S02]  /*9680*/  SYNCS.PHASECHK.TRANS64.TRYWAIT P0, [R83+URZ+0x110], R4 ;  /* 0x00011004530075a7 */ /* 0x00452400080011ff */
[----:B----4-:R-:W-:Y:S05]  /*9690*/  @!P0 NANOSLEEP.SYNCS 0x989680 ;  /* 0x009896800000895d */ /* 0x010fea0003900000 */
[----:B------:R-:W4:Y:S02]  /*96a0*/  @!P0 SYNCS.PHASECHK.TRANS64 P0, [R83+URZ+0x110], R4 ;  /* 0x00011004530085a7 */ /* 0x000f2400080010ff */
[----:B----4-:R-:W-:Y:S05]  /*96b0*/  @!P0 BRA `(.L_x_127) ;  /* 0xfffffffc00f08947 */ /* 0x010fea000383ffff */
[----:B------:R-:W-:Y:S05]  /*96c0*/  BRA `(.L_x_126) ;  /* 0xffffffdc00307947 */ /* 0x000fea000383ffff */
.L_x_135:
[----:B--2---:R2:W4:Y:S02]  /*96d0*/  SYNCS.PHASECHK.TRANS64.TRYWAIT P0, [R88+URZ+0x110], R3 ;  /* 0x00011003580075a7 */ /* 0x00452400080011ff */
[----:B----4-:R-:W-:Y:S05]  /*96e0*/  @!P0 NANOSLEEP.SYNCS 0x989680 ;  /* 0x009896800000895d */ /* 0x010fea0003900000 */
[----:B------:R-:W4:Y:S02]  /*96f0*/  @!P0 SYNCS.PHASECHK.TRANS64 P0, [R88+URZ+0x110], R3 ;  /* 0x00011003580085a7 */ /* 0x000f2400080010ff */
[----:B----4-:R-:W-:Y:S05]  /*9700*/  @!P0 BRA `(.L_x_135) ;  /* 0xfffffffc00f08947 */ /* 0x010fea000383ffff */
[----:B------:R-:W-:Y:S05]  /*9710*/  BRA `(.L_x_134) ;  /* 0xffffffe4003c7947 */ /* 0x000fea000383ffff */
        .weak           $__internal_0_$__cuda_sm10x_tcgen05_guardrail_trap_col_being_dealloced_not_returned_by_alloc
        .type           $__internal_0_$__cuda_sm10x_tcgen05_guardrail_trap_col_being_dealloced_not_returned_by_alloc,@function
        .size           $__internal_0_$__cuda_sm10x_tcgen05_guardrail_trap_col_being_dealloced_not_returned_by_alloc,($__internal_1_$__cuda_sm10x_tcgen05_guardrail_trap_phase_invalid_during_alloc - $__internal_0_$__cuda_sm10x_tcgen05_guardrail_trap_col_being_dealloced_not_returned_by_alloc)
$__internal_0_$__cuda_sm10x_tcgen05_guardrail_trap_col_being_dealloced_not_returned_by_alloc:
[----:B------:R-:W-:Y:S05]  /*9720*/  BPT.TRAP 0x1 ;  /* 0x000000040000795c */ /* 0x000fea0000300000 */
[----:B------:R-:W-:-:S04]  /*9730*/  HFMA2 R3, -RZ, RZ, 0, 0 ;  /* 0x00000000ff037431 */ /* 0x000fc800000001ff */
[----:B------:R-:W-:Y:S05]  /*9740*/  RET.REL.NODEC R2 `(_ZN7cutlass13device_kernelINS_4gemm6kernel13GemmUniversalIN4cute5tupleIJiiiiEEENS1_10collective13CollectiveMmaINS1_35MainloopSm100TmaUmmaWarpSpecializedILi17ELi2ELi4ENS5_IJNS4_1CILi1EEESB_SB_EEEEENS5_IJNSA_ILi64EEENSA_ILi128EEENSA_ILi32EEEEEENS_10bfloat16_tENS5_IJSB_llEEESI_NS5_IJlSB_lEEENS4_8TiledMMAINS4_8MMA_AtomIJNS4_20SM100_MMA_F16BF16_SSISI_SI_fLi64ELi128ELNS4_4UMMA5MajorE1ELSP_0ELNSO_7ScaleInE0ELSQ_0EEEEEENS4_6LayoutISC_NS5_IJNSA_ILi0EEESU_SU_EEEEENS5_IJNS4_10UnderscoreESX_SX_EEEEENS4_13SM90_TMA_LOADENS4_14ComposedLayoutINS4_7SwizzleILi3ELi4ELi3EEENS4_18smem_ptr_flag_bitsILi16EEENST_INS5_IJSE_NSA_ILi8EEEEEENS5_IJSB_SE_EEEEEEEvNS4_8identityES10_NS11_INS12_ILi2ELi4ELi3EEES15_NST_INS5_IJS16_SG_EEENS5_IJSG_SB_EEEEEEEvS1B_EENS_8epilogue10collective18CollectiveEpilogueINS1I_23Sm100TmaWarpSpecializedILi4ELi2ELi16ELb1ELb0EEEJSH_NS5_IJNST_ISE_SB_EENST_ISG_SB_EEEEESI_SK_SI_SK_NS1I_6fusion15FusionCallbacksIS1M_NS1Q_17LinearCombinationISI_fSI_fLNS_15FloatRoundStyleE2EEESH_S1P_JEEENS4_5SM1004TMEM4LOAD26SM100_TMEM_LOAD_16dp256b4xES10_S1G_NS4_17SM75_U32x4_LDSM_NENS4_14SM90_TMA_STOREES1G_NS4_17SM90_U32x4_STSM_NENS4_39AutoVectorizingCopyWithAssumedAlignmentILi128EEEEEEvvEEEEvNT_6ParamsE) ;  /* 0xffffff68022c7950 */ /* 0x000fea0003c3ffff */
        .weak           $__internal_1_$__cuda_sm10x_tcgen05_guardrail_trap_phase_invalid_during_alloc
        .type           $__internal_1_$__cuda_sm10x_tcgen05_guardrail_trap_phase_invalid_during_alloc,@function
        .size           $__internal_1_$__cuda_sm10x_tcgen05_guardrail_trap_phase_invalid_during_alloc,($__internal_2_$__cuda_sm10x_tcgen05_guardrail_trap_unallocated_columns_being_dealloced - $__internal_1_$__cuda_sm10x_tcgen05_guardrail_trap_phase_invalid_during_alloc)
$__internal_1_$__cuda_sm10x_tcgen05_guardrail_trap_phase_invalid_during_alloc:
[----:B------:R-:W-:Y:S05]  /*9750*/  BPT.TRAP 0x1 ;  /* 0x000000040000795c */ /* 0x000fea0000300000 */
[----:B------:R-:W-:-:S04]  /*9760*/  MOV R3, 0x0 ;  /* 0x0000000000037802 */ /* 0x000fc80000000f00 */
[----:B------:R-:W-:Y:S05]  /*9770*/  RET.REL.NODEC R2 `(_ZN7cutlass13device_kernelINS_4gemm6kernel13GemmUniversalIN4cute5tupleIJiiiiEEENS1_10collective13CollectiveMmaINS1_35MainloopSm100TmaUmmaWarpSpecializedILi17ELi2ELi4ENS5_IJNS4_1CILi1EEESB_SB_EEEEENS5_IJNSA_ILi64EEENSA_ILi128EEENSA_ILi32EEEEEENS_10bfloat16_tENS5_IJSB_llEEESI_NS5_IJlSB_lEEENS4_8TiledMMAINS4_8MMA_AtomIJNS4_20SM100_MMA_F16BF16_SSISI_SI_fLi64ELi128ELNS4_4UMMA5MajorE1ELSP_0ELNSO_7ScaleInE0ELSQ_0EEEEEENS4_6LayoutISC_NS5_IJNSA_ILi0EEESU_SU_EEEEENS5_IJNS4_10UnderscoreESX_SX_EEEEENS4_13SM90_TMA_LOADENS4_14ComposedLayoutINS4_7SwizzleILi3ELi4ELi3EEENS4_18smem_ptr_flag_bitsILi16EEENST_INS5_IJSE_NSA_ILi8EEEEEENS5_IJSB_SE_EEEEEEEvNS4_8identityES10_NS11_INS12_ILi2ELi4ELi3EEES15_NST_INS5_IJS16_SG_EEENS5_IJSG_SB_EEEEEEEvS1B_EENS_8epilogue10collective18CollectiveEpilogueINS1I_23Sm100TmaWarpSpecializedILi4ELi2ELi16ELb1ELb0EEEJSH_NS5_IJNST_ISE_SB_EENST_ISG_SB_EEEEESI_SK_SI_SK_NS1I_6fusion15FusionCallbacksIS1M_NS1Q_17LinearCombinationISI_fSI_fLNS_15FloatRoundStyleE2EEESH_S1P_JEEENS4_5SM1004TMEM4LOAD26SM100_TMEM_LOAD_16dp256b4xES10_S1G_NS4_17SM75_U32x4_LDSM_NENS4_14SM90_TMA_STOREES1G_NS4_17SM90_U32x4_STSM_NENS4_39AutoVectorizingCopyWithAssumedAlignmentILi128EEEEEEvvEEEEvNT_6ParamsE) ;  /* 0xffffff6802207950 */ /* 0x000fea0003c3ffff */
        .weak           $__internal_2_$__cuda_sm10x_tcgen05_guardrail_trap_unallocated_columns_being_dealloced
        .type           $__internal_2_$__cuda_sm10x_tcgen05_guardrail_trap_unallocated_columns_being_dealloced,@function
        .size           $__internal_2_$__cuda_sm10x_tcgen05_guardrail_trap_unallocated_columns_being_dealloced,(.L_x_216 - $__internal_2_$__cuda_sm10x_tcgen05_guardrail_trap_unallocated_columns_being_dealloced)
$__internal_2_$__cuda_sm10x_tcgen05_guardrail_trap_unallocated_columns_being_dealloced:
[----:B------:R-:W-:Y:S05]  /*9780*/  BPT.TRAP 0x1 ;  /* 0x000000040000795c */ /* 0x000fea0000300000 */
[----:B------:R-:W-:-:S04]  /*9790*/  HFMA2 R3, -RZ, RZ, 0, 0 ;  /* 0x00000000ff037431 */ /* 0x000fc800000001ff */
[----:B------:R-:W-:Y:S05]  /*97a0*/  RET.REL.NODEC R2 `(_ZN7cutlass13device_kernelINS_4gemm6kernel13GemmUniversalIN4cute5tupleIJiiiiEEENS1_10collective13CollectiveMmaINS1_35MainloopSm100TmaUmmaWarpSpecializedILi17ELi2ELi4ENS5_IJNS4_1CILi1EEESB_SB_EEEEENS5_IJNSA_ILi64EEENSA_ILi128EEENSA_ILi32EEEEEENS_10bfloat16_tENS5_IJSB_llEEESI_NS5_IJlSB_lEEENS4_8TiledMMAINS4_8MMA_AtomIJNS4_20SM100_MMA_F16BF16_SSISI_SI_fLi64ELi128ELNS4_4UMMA5MajorE1ELSP_0ELNSO_7ScaleInE0ELSQ_0EEEEEENS4_6LayoutISC_NS5_IJNSA_ILi0EEESU_SU_EEEEENS5_IJNS4_10UnderscoreESX_SX_EEEEENS4_13SM90_TMA_LOADENS4_14ComposedLayoutINS4_7SwizzleILi3ELi4ELi3EEENS4_18smem_ptr_flag_bitsILi16EEENST_INS5_IJSE_NSA_ILi8EEEEEENS5_IJSB_SE_EEEEEEEvNS4_8identityES10_NS11_INS12_ILi2ELi4ELi3EEES15_NST_INS5_IJS16_SG_EEENS5_IJSG_SB_EEEEEEEvS1B_EENS_8epilogue10collective18CollectiveEpilogueINS1I_23Sm100TmaWarpSpecializedILi4ELi2ELi16ELb1ELb0EEEJSH_NS5_IJNST_ISE_SB_EENST_ISG_SB_EEEEESI_SK_SI_SK_NS1I_6fusion15FusionCallbacksIS1M_NS1Q_17LinearCombinationISI_fSI_fLNS_15FloatRoundStyleE2EEESH_S1P_JEEENS4_5SM1004TMEM4LOAD26SM100_TMEM_LOAD_16dp256b4xES10_S1G_NS4_17SM75_U32x4_LDSM_NENS4_14SM90_TMA_STOREES1G_NS4_17SM90_U32x4_STSM_NENS4_39AutoVectorizingCopyWithAssumedAlignmentILi128EEEEEEvvEEEEvNT_6ParamsE) ;  /* 0xffffff6802147950 */ /* 0x000fea0003c3ffff */
.L_x_215:
[----:B------:R-:W-:-:S00]  /*97b0*/  BRA `(.L_x_215) ;  /* 0xfffffffc00fc7947 */ /* 0x000fc0000383ffff */
[----:B------:R-:W-:-:S00]  /*97c0*/  NOP ;  /* 0x0000000000007918 */ /* 0x000fc00000000000 */
        /* <DEDUP_REMOVED lines=11> */
.L_x_216:


//--------------------- .nv.global.init           --------------------------
	.section	.nv.global.init,"aw",@progbits
.nv.global.init:
	.type		$str$27,@object
	.size		$str$27,($str$28 - $str$27)
$str$27:
        /*0000*/ 	.byte	0x28, 0x61, 0x64, 0x64, 0x72, 0x65, 0x73, 0x73, 0x20, 0x26, 0x20, 0x6d, 0x61, 0x73, 0x6b, 0x29
        /*0010*/ 	.byte	0x20, 0x3d, 0x3d, 0x20, 0x30, 0x00
	.type		$str$28,@object
	.size		$str$28,($str$26 - $str$28)
$str$28:
        /*0016*/ 	.byte	0x2f, 0x74, 0x6d, 0x70, 0x2f, 0x63, 0x75, 0x74, 0x6c, 0x61, 0x73, 0x73, 0x5f, 0x73, 0x77, 0x65
        /*0026*/ 	.byte	0x65, 0x70, 0x5f, 0x73, 0x72, 0x63, 0x2f, 0x69, 0x6e, 0x63, 0x6c, 0x75, 0x64, 0x65, 0x2f, 0x63
        /*0036*/ 	.byte	0x75, 0x74, 0x65, 0x2f, 0x70, 0x6f, 0x69, 0x6e, 0x74, 0x65, 0x72, 0x5f, 0x66, 0x6c, 0x61, 0x67
        /*0046*/ 	.byte	0x67, 0x65, 0x64, 0x2e, 0x68, 0x70, 0x70, 0x00
	.type		$str$26,@object
	.size		$str$26,($str$25 - $str$26)
$str$26:
        /*004e*/ 	.byte	0x2f, 0x74, 0x6d, 0x70, 0x2f, 0x63, 0x75, 0x74, 0x6c, 0x61, 0x73, 0x73, 0x5f, 0x73, 0x77, 0x65
        /*005e*/ 	.byte	0x65, 0x70, 0x5f, 0x73, 0x72, 0x63, 0x2f, 0x69, 0x6e, 0x63, 0x6c, 0x75, 0x64, 0x65, 0x2f, 0x63
        /*006e*/ 	.byte	0x75, 0x74, 0x65, 0x2f, 0x61, 0x74, 0x6f, 0x6d, 0x2f, 0x63, 0x6f, 0x70, 0x79, 0x5f, 0x74, 0x72
        /*007e*/ 	.byte	0x61, 0x69, 0x74, 0x73, 0x5f, 0x73, 0x6d, 0x31, 0x30, 0x30, 0x2e, 0x68, 0x70, 0x70, 0x00
	.type		$str$25,@object
	.size		$str$25,(__unnamed_1 - $str$25)
$str$25:
        /*008d*/ 	.byte	0x28, 0x28, 0x75, 0x69, 0x6e, 0x74, 0x33, 0x32, 0x5f, 0x74, 0x28, 0x74, 0x68, 0x72, 0x65, 0x61
        /*009d*/ 	.byte	0x64, 0x49, 0x64, 0x78, 0x2e, 0x78, 0x29, 0x20, 0x2f, 0x20, 0x33, 0x32, 0x29, 0x20, 0x25, 0x20
        /*00ad*/ 	.byte	0x34, 0x29, 0x20, 0x3d, 0x3d, 0x20, 0x28, 0x28, 0x28, 0x74, 0x6d, 0x65, 0x6d, 0x5f, 0x61, 0x64
        /*00bd*/ 	.byte	0x64, 0x72, 0x20, 0x3e, 0x3e, 0x20, 0x31, 0x36, 0x29, 0x20, 0x2f, 0x20, 0x33, 0x32, 0x29, 0x20
        /*00cd*/ 	.byte	0x25, 0x20, 0x34, 0x29, 0x00
	.type		__unnamed_1,@object
	.size		__unnamed_1,(__unnamed_2 - __unnamed_1)
__unnamed_1:
        /*00d2*/ 	.byte	0x61, 0x75, 0x74, 0x6f, 0x20, 0x63, 0x75, 0x74, 0x65, 0x3a, 0x3a, 0x61, 0x73, 0x5f, 0x70, 0x6f
        /* <DEDUP_REMOVED lines=24> */
        /*0262*/ 	.byte	0x30, 0x34, 0x38, 0x3e, 0x3e, 0x3e, 0x3e, 0x5d, 0x00
	.type		__unnamed_2,@object
	.size		__unnamed_2,(.L_2 - __unnamed_2)
__unnamed_2:
        /* <DEDUP_REMOVED lines=45> */
        /*053b*/ 	.byte	0x3e, 0x3e, 0x3e, 0x5d, 0x00
.L_2:


//--------------------- .nv.shared._ZN7cutlass13device_kernelINS_4gemm6kernel13GemmUniversalIN4cute5tupleIJiiiiEEENS1_10collective13CollectiveMmaINS1_35MainloopSm100TmaUmmaWarpSpecializedILi17ELi2ELi4ENS5_IJNS4_1CILi1EEESB_SB_EEEEENS5_IJNSA_ILi64EEENSA_ILi128EEENSA_ILi32EEEEEENS_10bfloat16_tENS5_IJSB_llEEESI_NS5_IJlSB_lEEENS4_8TiledMMAINS4_8MMA_AtomIJNS4_20SM100_MMA_F16BF16_SSISI_SI_fLi64ELi128ELNS4_4UMMA5MajorE1ELSP_0ELNSO_7ScaleInE0ELSQ_0EEEEEENS4_6LayoutISC_NS5_IJNSA_ILi0EEESU_SU_EEEEENS5_IJNS4_10UnderscoreESX_SX_EEEEENS4_13SM90_TMA_LOADENS4_14ComposedLayoutINS4_7SwizzleILi3ELi4ELi3EEENS4_18smem_ptr_flag_bitsILi16EEENST_INS5_IJSE_NSA_ILi8EEEEEENS5_IJSB_SE_EEEEEEEvNS4_8identityES10_NS11_INS12_ILi2ELi4ELi3EEES15_NST_INS5_IJS16_SG_EEENS5_IJSG_SB_EEEEEEEvS1B_EENS_8epilogue10collective18CollectiveEpilogueINS1I_23Sm100TmaWarpSpecializedILi4ELi2ELi16ELb1ELb0EEEJSH_NS5_IJNST_ISE_SB_EENST_ISG_SB_EEEEESI_SK_SI_SK_NS1I_6fusion15FusionCallbacksIS1M_NS1Q_17LinearCombinationISI_fSI_fLNS_15FloatRoundStyleE2EEESH_S1P_JEEENS4_5SM1004TMEM4LOAD26SM100_TMEM_LOAD_16dp256b4xES10_S1G_NS4_17SM75_U32x4_LDSM_NENS4_14SM90_TMA_STOREES1G_NS4_17SM90_U32x4_STSM_NENS4_39AutoVectorizingCopyWithAssumedAlignmentILi128EEEEEEvvEEEEvNT_6ParamsE --------------------------
	.section	.nv.shared._ZN7cutlass13device_kernelINS_4gemm6kernel13GemmUniversalIN4cute5tupleIJiiiiEEENS1_10collective13CollectiveMmaINS1_35MainloopSm100TmaUmmaWarpSpecializedILi17ELi2ELi4ENS5_IJNS4_1CILi1EEESB_SB_EEEEENS5_IJNSA_ILi64EEENSA_ILi128EEENSA_ILi32EEEEEENS_10bfloat16_tENS5_IJSB_llEEESI_NS5_IJlSB_lEEENS4_8TiledMMAINS4_8MMA_AtomIJNS4_20SM100_MMA_F16BF16_SSISI_SI_fLi64ELi128ELNS4_4UMMA5MajorE1ELSP_0ELNSO_7ScaleInE0ELSQ_0EEEEEENS4_6LayoutISC_NS5_IJNSA_ILi0EEESU_SU_EEEEENS5_IJNS4_10UnderscoreESX_SX_EEEEENS4_13SM90_TMA_LOADENS4_14ComposedLayoutINS4_7SwizzleILi3ELi4ELi3EEENS4_18smem_ptr_flag_bitsILi16EEENST_INS5_IJSE_NSA_ILi8EEEEEENS5_IJSB_SE_EEEEEEEvNS4_8identityES10_NS11_INS12_ILi2ELi4ELi3EEES15_NST_INS5_IJS16_SG_EEENS5_IJSG_SB_EEEEEEEvS1B_EENS_8epilogue10collective18CollectiveEpilogueINS1I_23Sm100TmaWarpSpecializedILi4ELi2ELi16ELb1ELb0EEEJSH_NS5_IJNST_ISE_SB_EENST_ISG_SB_EEEEESI_SK_SI_SK_NS1I_6fusion15FusionCallbacksIS1M_NS1Q_17LinearCombinationISI_fSI_fLNS_15FloatRoundStyleE2EEESH_S1P_JEEENS4_5SM1004TMEM4LOAD26SM100_TMEM_LOAD_16dp256b4xES10_S1G_NS4_17SM75_U32x4_LDSM_NENS4_14SM90_TMA_STOREES1G_NS4_17SM90_U32x4_STSM_NENS4_39AutoVectorizingCopyWithAssumedAlignmentILi128EEEEEEvvEEEEvNT_6ParamsE,"aw",@nobits
	.sectionflags	@""
	.align	16
	.zero		1024


//--------------------- .nv.shared.reserved.0     --------------------------
	.section	.nv.shared.reserved.0,"aw",@nobits
	.weak		__nv_reservedSMEM_offset_0_alias
	.size		__nv_reservedSMEM_offset_0_alias, 0, 64
	.other		__nv_reservedSMEM_offset_0_alias,@"STO_CUDA_RESERVED_SHARED STV_DEFAULT"
__nv_reservedSMEM_offset_0_alias:
	.zero		0
.nv.shared.reserved.0:
	.zero		64
	.weak		__nv_reservedSMEM_tcgen05_partition
	.type		__nv_reservedSMEM_tcgen05_partition,@object
	.size		__nv_reservedSMEM_tcgen05_partition,(.L_0 - __nv_reservedSMEM_tcgen05_partition)
__nv_reservedSMEM_tcgen05_partition:
	.zero		32
.L_0:


//--------------------- .nv.global                --------------------------
	.section	.nv.global,"aw",@nobits
.nv.global:
	.type		_ZN40_INTERNAL_1dcfb7de_4_k_cu_c6c0273d_291794cute1_E,@object
	.size		_ZN40_INTERNAL_1dcfb7de_4_k_cu_c6c0273d_291794cute1_E,(_ZN40_INTERNAL_1dcfb7de_4_k_cu_c6c0273d_291794cuda3std3__45__cpo6cbeginE - _ZN40_INTERNAL_1dcfb7de_4_k_cu_c6c0273d_291794cute1_E)
_ZN40_INTERNAL_1dcfb7de_4_k_cu_c6c0273d_291794cute1_E:
	.zero		1
	.type		_ZN40_INTERNAL_1dcfb7de_4_k_cu_c6c0273d_291794cuda3std3__45__cpo6cbeginE,@object
	.size		_ZN40_INTERNAL_1dcfb7de_4_k_cu_c6c0273d_291794cuda3std3__45__cpo6cbeginE,(_ZN40_INTERNAL_1dcfb7de_4_k_cu_c6c0273d_291794cuda3std3__48in_placeE - _ZN40_INTERNAL_1dcfb7de_4_k_cu_c6c0273d_291794cuda3std3__45__cpo6cbeginE)
_ZN40_INTERNAL_1dcfb7de_4_k_cu_c6c0273d_291794cuda3std3__45__cpo6cbeginE:
	.zero		1
	.type		_ZN40_INTERNAL_1dcfb7de_4_k_cu_c6c0273d_291794cuda3std3__48in_placeE,@object
	.size		_ZN40_INTERNAL_1dcfb7de_4_k_cu_c6c0273d_291794cuda3std3__48in_placeE,(_ZN40_INTERNAL_1dcfb7de_4_k_cu_c6c0273d_291794cuda3std6ranges3__45__cpo9iter_moveE - _ZN40_INTERNAL_1dcfb7de_4_k_cu_c6c0273d_291794cuda3std3__48in_placeE)
_ZN40_INTERNAL_1dcfb7de_4_k_cu_c6c0273d_291794cuda3std3__48in_placeE:
	.zero		1
	.type		_ZN40_INTERNAL_1dcfb7de_4_k_cu_c6c0273d_291794cuda3std6ranges3__45__cpo9iter_moveE,@object
	.size		_ZN40_INTERNAL_1dcfb7de_4_k_cu_c6c0273d_291794cuda3std6ranges3__45__cpo9iter_moveE,(_ZN40_INTERNAL_1dcfb7de_4_k_cu_c6c0273d_291794cuda3std3__45__cpo5beginE - _ZN40_INTERNAL_1dcfb7de_4_k_cu_c6c0273d_291794cuda3std6ranges3__45__cpo9iter_moveE)
_ZN40_INTERNAL_1dcfb7de_4_k_cu_c6c0273d_291794cuda3std6ranges3__45__cpo9iter_moveE:
	.zero		1
	.type		_ZN40_INTERNAL_1dcfb7de_4_k_cu_c6c0273d_291794cuda3std3__45__cpo5beginE,@object
	.size		_ZN40_INTERNAL_1dcfb7de_4_k_cu_c6c0273d_291794cuda3std3__45__cpo5beginE,(_ZN40_INTERNAL_1dcfb7de_4_k_cu_c6c0273d_291794cuda3std3__442_GLOBAL__N__1dcfb7de_4_k_cu_c6c0273d_291796ignoreE - _ZN40_INTERNAL_1dcfb7de_4_k_cu_c6c0273d_291794cuda3std3__45__cpo5beginE)
_ZN40_INTERNAL_1dcfb7de_4_k_cu_c6c0273d_291794cuda3std3__45__cpo5beginE:
	.zero		1
	.type		_ZN40_INTERNAL_1dcfb7de_4_k_cu_c6c0273d_291794cuda3std3__442_GLOBAL__N__1dcfb7de_4_k_cu_c6c0273d_291796ignoreE,@object
	.size		_ZN40_INTERNAL_1dcfb7de_4_k_cu_c6c0273d_291794cuda3std3__442_GLOBAL__N__1dcfb7de_4_k_cu_c6c0273d_291796ignoreE,(_ZN40_INTERNAL_1dcfb7de_4_k_cu_c6c0273d_291794cute7productE - _ZN40_INTERNAL_1dcfb7de_4_k_cu_c6c0273d_291794cuda3std3__442_GLOBAL__N__1dcfb7de_4_k_cu_c6c0273d_291796ignoreE)
_ZN40_INTERNAL_1dcfb7de_4_k_cu_c6c0273d_291794cuda3std3__442_GLOBAL__N__1dcfb7de_4_k_cu_c6c0273d_291796ignoreE:
	.zero		1
	.type		_ZN40_INTERNAL_1dcfb7de_4_k_cu_c6c0273d_291794cute7productE,@object
	.size		_ZN40_INTERNAL_1dcfb7de_4_k_cu_c6c0273d_291794cute7productE,(_ZN40_INTERNAL_1dcfb7de_4_k_cu_c6c0273d_291794cuda3std3__45__cpo3endE - _ZN40_INTERNAL_1dcfb7de_4_k_cu_c6c0273d_291794cute7productE)
_ZN40_INTERNAL_1dcfb7de_4_k_cu_c6c0273d_291794cute7productE:
	.zero		1
	.type		_ZN40_INTERNAL_1dcfb7de_4_k_cu_c6c0273d_291794cuda3std3__45__cpo3endE,@object
	.size		_ZN40_INTERNAL_1dcfb7de_4_k_cu_c6c0273d_291794cuda3std3__45__cpo3endE,(_ZN40_INTERNAL_1dcfb7de_4_k_cu_c6c0273d_291794cuda3std3__419piecewise_constructE - _ZN40_INTERNAL_1dcfb7de_4_k_cu_c6c0273d_291794cuda3std3__45__cpo3endE)
_ZN40_INTERNAL_1dcfb7de_4_k_cu_c6c0273d_291794cuda3std3__45__cpo3endE:
	.zero		1
	.type		_ZN40_INTERNAL_1dcfb7de_4_k_cu_c6c0273d_291794cuda3std3__419piecewise_constructE,@object
	.size		_ZN40_INTERNAL_1dcfb7de_4_k_cu_c6c0273d_291794cuda3std3__419piecewise_constructE,(_ZN40_INTERNAL_1dcfb7de_4_k_cu_c6c0273d_291794cuda3std3__45__cpo4cendE - _ZN40_INTERNAL_1dcfb7de_4_k_cu_c6c0273d_291794cuda3std3__419piecewise_constructE)
_ZN40_INTERNAL_1dcfb7de_4_k_cu_c6c0273d_291794cuda3std3__419piecewise_constructE:
	.zero		1
	.type		_ZN40_INTERNAL_1dcfb7de_4_k_cu_c6c0273d_291794cuda3std3__45__cpo4cendE,@object
	.size		_ZN40_INTERNAL_1dcfb7de_4_k_cu_c6c0273d_291794cuda3std3__45__cpo4cendE,(_ZN40_INTERNAL_1dcfb7de_4_k_cu_c6c0273d_291794cuda3std6ranges3__45__cpo4swapE - _ZN40_INTERNAL_1dcfb7de_4_k_cu_c6c0273d_291794cuda3std3__45__cpo4cendE)
_ZN40_INTERNAL_1dcfb7de_4_k_cu_c6c0273d_291794cuda3std3__45__cpo4cendE:
	.zero		1
	.type		_ZN40_INTERNAL_1dcfb7de_4_k_cu_c6c0273d_291794cuda3std6ranges3__45__cpo4swapE,@object
	.size		_ZN40_INTERNAL_1dcfb7de_4_k_cu_c6c0273d_291794cuda3std6ranges3__45__cpo4swapE,(.L_10 - _ZN40_INTERNAL_1dcfb7de_4_k_cu_c6c0273d_291794cuda3std6ranges3__45__cpo4swapE)
_ZN40_INTERNAL_1dcfb7de_4_k_cu_c6c0273d_291794cuda3std6ranges3__45__cpo4swapE:
	.zero		1
.L_10:


//--------------------- .nv.constant0._ZN7cutlass13device_kernelINS_4gemm6kernel13GemmUniversalIN4cute5tupleIJiiiiEEENS1_10collective13CollectiveMmaINS1_35MainloopSm100TmaUmmaWarpSpecializedILi17ELi2ELi4ENS5_IJNS4_1CILi1EEESB_SB_EEEEENS5_IJNSA_ILi64EEENSA_ILi128EEENSA_ILi32EEEEEENS_10bfloat16_tENS5_IJSB_llEEESI_NS5_IJlSB_lEEENS4_8TiledMMAINS4_8MMA_AtomIJNS4_20SM100_MMA_F16BF16_SSISI_SI_fLi64ELi128ELNS4_4UMMA5MajorE1ELSP_0ELNSO_7ScaleInE0ELSQ_0EEEEEENS4_6LayoutISC_NS5_IJNSA_ILi0EEESU_SU_EEEEENS5_IJNS4_10UnderscoreESX_SX_EEEEENS4_13SM90_TMA_LOADENS4_14ComposedLayoutINS4_7SwizzleILi3ELi4ELi3EEENS4_18smem_ptr_flag_bitsILi16EEENST_INS5_IJSE_NSA_ILi8EEEEEENS5_IJSB_SE_EEEEEEEvNS4_8identityES10_NS11_INS12_ILi2ELi4ELi3EEES15_NST_INS5_IJS16_SG_EEENS5_IJSG_SB_EEEEEEEvS1B_EENS_8epilogue10collective18CollectiveEpilogueINS1I_23Sm100TmaWarpSpecializedILi4ELi2ELi16ELb1ELb0EEEJSH_NS5_IJNST_ISE_SB_EENST_ISG_SB_EEEEESI_SK_SI_SK_NS1I_6fusion15FusionCallbacksIS1M_NS1Q_17LinearCombinationISI_fSI_fLNS_15FloatRoundStyleE2EEESH_S1P_JEEENS4_5SM1004TMEM4LOAD26SM100_TMEM_LOAD_16dp256b4xES10_S1G_NS4_17SM75_U32x4_LDSM_NENS4_14SM90_TMA_STOREES1G_NS4_17SM90_U32x4_STSM_NENS4_39AutoVectorizingCopyWithAssumedAlignmentILi128EEEEEEvvEEEEvNT_6ParamsE --------------------------
	.section	.nv.constant0._ZN7cutlass13device_kernelINS_4gemm6kernel13GemmUniversalIN4cute5tupleIJiiiiEEENS1_10collective13CollectiveMmaINS1_35MainloopSm100TmaUmmaWarpSpecializedILi17ELi2ELi4ENS5_IJNS4_1CILi1EEESB_SB_EEEEENS5_IJNSA_ILi64EEENSA_ILi128EEENSA_ILi32EEEEEENS_10bfloat16_tENS5_IJSB_llEEESI_NS5_IJlSB_lEEENS4_8TiledMMAINS4_8MMA_AtomIJNS4_20SM100_MMA_F16BF16_SSISI_SI_fLi64ELi128ELNS4_4UMMA5MajorE1ELSP_0ELNSO_7ScaleInE0ELSQ_0EEEEEENS4_6LayoutISC_NS5_IJNSA_ILi0EEESU_SU_EEEEENS5_IJNS4_10UnderscoreESX_SX_EEEEENS4_13SM90_TMA_LOADENS4_14ComposedLayoutINS4_7SwizzleILi3ELi4ELi3EEENS4_18smem_ptr_flag_bitsILi16EEENST_INS5_IJSE_NSA_ILi8EEEEEENS5_IJSB_SE_EEEEEEEvNS4_8identityES10_NS11_INS12_ILi2ELi4ELi3EEES15_NST_INS5_IJS16_SG_EEENS5_IJSG_SB_EEEEEEEvS1B_EENS_8epilogue10collective18CollectiveEpilogueINS1I_23Sm100TmaWarpSpecializedILi4ELi2ELi16ELb1ELb0EEEJSH_NS5_IJNST_ISE_SB_EENST_ISG_SB_EEEEESI_SK_SI_SK_NS1I_6fusion15FusionCallbacksIS1M_NS1Q_17LinearCombinationISI_fSI_fLNS_15FloatRoundStyleE2EEESH_S1P_JEEENS4_5SM1004TMEM4LOAD26SM100_TMEM_LOAD_16dp256b4xES10_S1G_NS4_17SM75_U32x4_LDSM_NENS4_14SM90_TMA_STOREES1G_NS4_17SM90_U32x4_STSM_NENS4_39AutoVectorizingCopyWithAssumedAlignmentILi128EEEEEEvvEEEEvNT_6ParamsE,"a",@progbits
	.sectionflags	@""
	.align	4
.nv.constant0._ZN7cutlass13device_kernelINS_4gemm6kernel13GemmUniversalIN4cute5tupleIJiiiiEEENS1_10collective13CollectiveMmaINS1_35MainloopSm100TmaUmmaWarpSpecializedILi17ELi2ELi4ENS5_IJNS4_1CILi1EEESB_SB_EEEEENS5_IJNSA_ILi64EEENSA_ILi128EEENSA_ILi32EEEEEENS_10bfloat16_tENS5_IJSB_llEEESI_NS5_IJlSB_lEEENS4_8TiledMMAINS4_8MMA_AtomIJNS4_20SM100_MMA_F16BF16_SSISI_SI_fLi64ELi128ELNS4_4UMMA5MajorE1ELSP_0ELNSO_7ScaleInE0ELSQ_0EEEEEENS4_6LayoutISC_NS5_IJNSA_ILi0EEESU_SU_EEEEENS5_IJNS4_10UnderscoreESX_SX_EEEEENS4_13SM90_TMA_LOADENS4_14ComposedLayoutINS4_7SwizzleILi3ELi4ELi3EEENS4_18smem_ptr_flag_bitsILi16EEENST_INS5_IJSE_NSA_ILi8EEEEEENS5_IJSB_SE_EEEEEEEvNS4_8identityES10_NS11_INS12_ILi2ELi4ELi3EEES15_NST_INS5_IJS16_SG_EEENS5_IJSG_SB_EEEEEEEvS1B_EENS_8epilogue10collective18CollectiveEpilogueINS1I_23Sm100TmaWarpSpecializedILi4ELi2ELi16ELb1ELb0EEEJSH_NS5_IJNST_ISE_SB_EENST_ISG_SB_EEEEESI_SK_SI_SK_NS1I_6fusion15FusionCallbacksIS1M_NS1Q_17LinearCombinationISI_fSI_fLNS_15FloatRoundStyleE2EEESH_S1P_JEEENS4_5SM1004TMEM4LOAD26SM100_TMEM_LOAD_16dp256b4xES10_S1G_NS4_17SM75_U32x4_LDSM_NENS4_14SM90_TMA_STOREES1G_NS4_17SM90_U32x4_STSM_NENS4_39AutoVectorizingCopyWithAssumedAlignmentILi128EEEEEEvvEEEEvNT_6ParamsE:
	.zero		2944


//--------------------- SYMBOLS --------------------------

	.type		.nv.reservedSmem.offset0,@object
	.size		.nv.reservedSmem.offset0,0x4
	.type		.nv.reservedSmem.cap,@object
	.size		.nv.reservedSmem.cap,0x4
	.type		__assertfail,@function
